//
// Generated by NVIDIA NVVM Compiler
//
// Compiler Build ID: CL-36424714
// Cuda compilation tools, release 13.0, V13.0.88
// Based on NVVM 20.0.0
//

.version 9.0
.target sm_100
.address_size 64

	// .globl	_ZN13matmul_tensor20matmul_improved_mainEiiiiPKfS1_Pf
.extern .shared .align 16 .b8 _ZN13matmul_tensor6sharedE[];

.visible .entry _ZN13matmul_tensor20matmul_improved_mainEiiiiPKfS1_Pf(
	.param .u32 _ZN13matmul_tensor20matmul_improved_mainEiiiiPKfS1_Pf_param_0,
	.param .u32 _ZN13matmul_tensor20matmul_improved_mainEiiiiPKfS1_Pf_param_1,
	.param .u32 _ZN13matmul_tensor20matmul_improved_mainEiiiiPKfS1_Pf_param_2,
	.param .u32 _ZN13matmul_tensor20matmul_improved_mainEiiiiPKfS1_Pf_param_3,
	.param .u64 .ptr .align 1 _ZN13matmul_tensor20matmul_improved_mainEiiiiPKfS1_Pf_param_4,
	.param .u64 .ptr .align 1 _ZN13matmul_tensor20matmul_improved_mainEiiiiPKfS1_Pf_param_5,
	.param .u64 .ptr .align 1 _ZN13matmul_tensor20matmul_improved_mainEiiiiPKfS1_Pf_param_6
)
.maxntid 256
{
	.reg .pred 	%p<208>;
	.reg .b32 	%r<405>;
	.reg .b32 	%f<515>;
	.reg .b64 	%rd<68>;

	ld.param.u32 	%r37, [_ZN13matmul_tensor20matmul_improved_mainEiiiiPKfS1_Pf_param_2];
	ld.param.u32 	%r38, [_ZN13matmul_tensor20matmul_improved_mainEiiiiPKfS1_Pf_param_3];
	add.s32 	%r39, %r37, %r38;
	add.s32 	%r40, %r39, -1;
	div.s32 	%r41, %r40, %r38;
	mov.u32 	%r42, %ctaid.z;
	mul.lo.s32 	%r401, %r41, %r42;
	add.s32 	%r43, %r401, %r41;
	min.s32 	%r2, %r43, %r37;
	setp.ge.s32 	%p1, %r401, %r2;
	mov.f32 	%f387, 0f00000000;
	mov.f32 	%f388, %f387;
	mov.f32 	%f389, %f387;
	mov.f32 	%f390, %f387;
	mov.f32 	%f391, %f387;
	mov.f32 	%f392, %f387;
	mov.f32 	%f393, %f387;
	mov.f32 	%f394, %f387;
	mov.f32 	%f395, %f387;
	mov.f32 	%f396, %f387;
	mov.f32 	%f397, %f387;
	mov.f32 	%f398, %f387;
	mov.f32 	%f399, %f387;
	mov.f32 	%f400, %f387;
	mov.f32 	%f401, %f387;
	mov.f32 	%f402, %f387;
	mov.f32 	%f403, %f387;
	mov.f32 	%f404, %f387;
	mov.f32 	%f405, %f387;
	mov.f32 	%f406, %f387;
	mov.f32 	%f407, %f387;
	mov.f32 	%f408, %f387;
	mov.f32 	%f409, %f387;
	mov.f32 	%f410, %f387;
	mov.f32 	%f411, %f387;
	mov.f32 	%f412, %f387;
	mov.f32 	%f413, %f387;
	mov.f32 	%f414, %f387;
	mov.f32 	%f415, %f387;
	mov.f32 	%f416, %f387;
	mov.f32 	%f417, %f387;
	mov.f32 	%f418, %f387;
	mov.f32 	%f419, %f387;
	mov.f32 	%f420, %f387;
	mov.f32 	%f421, %f387;
	mov.f32 	%f422, %f387;
	mov.f32 	%f423, %f387;
	mov.f32 	%f424, %f387;
	mov.f32 	%f425, %f387;
	mov.f32 	%f426, %f387;
	mov.f32 	%f427, %f387;
	mov.f32 	%f428, %f387;
	mov.f32 	%f429, %f387;
	mov.f32 	%f430, %f387;
	mov.f32 	%f431, %f387;
	mov.f32 	%f432, %f387;
	mov.f32 	%f433, %f387;
	mov.f32 	%f434, %f387;
	mov.f32 	%f435, %f387;
	mov.f32 	%f436, %f387;
	mov.f32 	%f437, %f387;
	mov.f32 	%f438, %f387;
	mov.f32 	%f439, %f387;
	mov.f32 	%f440, %f387;
	mov.f32 	%f441, %f387;
	mov.f32 	%f442, %f387;
	mov.f32 	%f443, %f387;
	mov.f32 	%f444, %f387;
	mov.f32 	%f445, %f387;
	mov.f32 	%f446, %f387;
	mov.f32 	%f447, %f387;
	mov.f32 	%f448, %f387;
	mov.f32 	%f449, %f387;
	mov.f32 	%f450, %f387;
	@%p1 bra 	$L__BB0_17;
	mov.f32 	%f387, 0f00000000;
	mov.u32 	%r44, %tid.x;
$L__BB0_2:
	ld.param.u64 	%rd57, [_ZN13matmul_tensor20matmul_improved_mainEiiiiPKfS1_Pf_param_4];
	ld.param.u32 	%r397, [_ZN13matmul_tensor20matmul_improved_mainEiiiiPKfS1_Pf_param_2];
	ld.param.u32 	%r321, [_ZN13matmul_tensor20matmul_improved_mainEiiiiPKfS1_Pf_param_1];
	shl.b32 	%r45, %r44, 3;
	mov.u32 	%r46, %ctaid.x;
	shl.b32 	%r47, %r46, 7;
	add.s32 	%r48, %r45, %r47;
	add.s32 	%r49, %r48, 3;
	setp.ge.s32 	%p2, %r49, %r321;
	shl.b32 	%r50, %r44, 1;
	add.s32 	%r51, %r50, %r401;
	mov.u32 	%r52, %ctaid.y;
	shl.b32 	%r53, %r52, 7;
	mov.u32 	%r54, %tid.y;
	shl.b32 	%r55, %r54, 3;
	add.s32 	%r56, %r53, %r55;
	mad.lo.s32 	%r57, %r56, %r397, %r51;
	cvta.to.global.u64 	%rd13, %rd57;
	mul.wide.s32 	%rd14, %r57, 4;
	add.s64 	%rd15, %rd13, %rd14;
	ld.global.f32 	%f259, [%rd15];
	mul.wide.s32 	%rd16, %r397, 4;
	add.s64 	%rd17, %rd15, %rd16;
	ld.global.f32 	%f260, [%rd17];
	add.s64 	%rd18, %rd17, %rd16;
	ld.global.f32 	%f261, [%rd18];
	add.s64 	%rd19, %rd18, %rd16;
	ld.global.f32 	%f262, [%rd19];
	shl.b32 	%r58, %r44, 8;
	add.s32 	%r59, %r58, %r55;
	shl.b32 	%r60, %r59, 2;
	mov.u32 	%r61, _ZN13matmul_tensor6sharedE;
	add.s32 	%r62, %r61, %r60;
	st.shared.v4.f32 	[%r62], {%f259, %f260, %f261, %f262};
	add.s64 	%rd20, %rd19, %rd16;
	ld.global.f32 	%f263, [%rd20];
	add.s64 	%rd21, %rd20, %rd16;
	ld.global.f32 	%f264, [%rd21];
	add.s64 	%rd22, %rd21, %rd16;
	ld.global.f32 	%f265, [%rd22];
	add.s64 	%rd23, %rd22, %rd16;
	ld.global.f32 	%f266, [%rd23];
	st.shared.v4.f32 	[%r62+16], {%f263, %f264, %f265, %f266};
	ld.global.f32 	%f267, [%rd15+4];
	ld.global.f32 	%f268, [%rd17+4];
	ld.global.f32 	%f269, [%rd18+4];
	ld.global.f32 	%f270, [%rd19+4];
	st.shared.v4.f32 	[%r62+512], {%f267, %f268, %f269, %f270};
	ld.global.f32 	%f271, [%rd20+4];
	ld.global.f32 	%f272, [%rd21+4];
	ld.global.f32 	%f273, [%rd22+4];
	ld.global.f32 	%f274, [%rd23+4];
	st.shared.v4.f32 	[%r62+528], {%f271, %f272, %f273, %f274};
	shl.b32 	%r63, %r54, 1;
	add.s32 	%r5, %r63, %r401;
	setp.ge.s32 	%p3, %r5, %r397;
	or.pred  	%p4, %p3, %p2;
	@%p4 bra 	$L__BB0_4;
	ld.param.u64 	%rd59, [_ZN13matmul_tensor20matmul_improved_mainEiiiiPKfS1_Pf_param_5];
	ld.param.u32 	%r323, [_ZN13matmul_tensor20matmul_improved_mainEiiiiPKfS1_Pf_param_1];
	cvta.to.global.u64 	%rd27, %rd59;
	mad.lo.s32 	%r78, %r5, %r323, %r48;
	mul.wide.s32 	%rd28, %r78, 4;
	add.s64 	%rd29, %rd27, %rd28;
	ld.global.v4.f32 	{%f279, %f280, %f281, %f282}, [%rd29];
	shl.b32 	%r80, %r54, 8;
	mov.u32 	%r81, %tid.x;
	shl.b32 	%r82, %r81, 3;
	add.s32 	%r83, %r80, %r82;
	shl.b32 	%r84, %r83, 2;
	add.s32 	%r86, %r61, %r84;
	st.shared.v4.f32 	[%r86+16384], {%f279, %f280, %f281, %f282};
	bra.uni 	$L__BB0_5;
$L__BB0_4:
	ld.param.u64 	%rd58, [_ZN13matmul_tensor20matmul_improved_mainEiiiiPKfS1_Pf_param_5];
	ld.param.u32 	%r322, [_ZN13matmul_tensor20matmul_improved_mainEiiiiPKfS1_Pf_param_1];
	cvta.to.global.u64 	%rd24, %rd58;
	mov.u32 	%r67, %tid.x;
	shl.b32 	%r68, %r67, 3;
	add.s32 	%r71, %r68, %r47;
	mad.lo.s32 	%r72, %r5, %r322, %r71;
	mul.wide.s32 	%rd25, %r72, 4;
	add.s64 	%rd26, %rd24, %rd25;
	ld.global.f32 	%f275, [%rd26];
	ld.global.f32 	%f276, [%rd26+4];
	ld.global.f32 	%f277, [%rd26+8];
	ld.global.f32 	%f278, [%rd26+12];
	shl.b32 	%r73, %r54, 8;
	add.s32 	%r74, %r73, %r71;
	shl.b32 	%r75, %r74, 2;
	add.s32 	%r77, %r61, %r75;
	st.shared.v4.f32 	[%r77+16384], {%f275, %f276, %f277, %f278};
$L__BB0_5:
	ld.param.u32 	%r398, [_ZN13matmul_tensor20matmul_improved_mainEiiiiPKfS1_Pf_param_2];
	ld.param.u32 	%r324, [_ZN13matmul_tensor20matmul_improved_mainEiiiiPKfS1_Pf_param_1];
	shl.b32 	%r88, %r54, 1;
	add.s32 	%r89, %r88, %r401;
	setp.lt.s32 	%p5, %r89, %r398;
	mov.u32 	%r90, %tid.x;
	shl.b32 	%r91, %r90, 3;
	mov.u32 	%r92, %ctaid.x;
	shl.b32 	%r93, %r92, 7;
	add.s32 	%r94, %r91, %r93;
	add.s32 	%r95, %r94, 7;
	setp.lt.s32 	%p6, %r95, %r324;
	and.pred  	%p7, %p5, %p6;
	@%p7 bra 	$L__BB0_7;
	ld.param.u64 	%rd60, [_ZN13matmul_tensor20matmul_improved_mainEiiiiPKfS1_Pf_param_5];
	ld.param.u32 	%r325, [_ZN13matmul_tensor20matmul_improved_mainEiiiiPKfS1_Pf_param_1];
	cvta.to.global.u64 	%rd30, %rd60;
	mad.lo.s32 	%r104, %r89, %r325, %r94;
	mul.wide.s32 	%rd31, %r104, 4;
	add.s64 	%rd32, %rd30, %rd31;
	ld.global.f32 	%f283, [%rd32+16];
	ld.global.f32 	%f284, [%rd32+20];
	ld.global.f32 	%f285, [%rd32+24];
	ld.global.f32 	%f286, [%rd32+28];
	shl.b32 	%r105, %r54, 8;
	add.s32 	%r106, %r105, %r94;
	shl.b32 	%r107, %r106, 2;
	mov.u32 	%r108, _ZN13matmul_tensor6sharedE;
	add.s32 	%r109, %r108, %r107;
	st.shared.v4.f32 	[%r109+16400], {%f283, %f284, %f285, %f286};
	bra.uni 	$L__BB0_8;
$L__BB0_7:
	ld.param.u64 	%rd61, [_ZN13matmul_tensor20matmul_improved_mainEiiiiPKfS1_Pf_param_5];
	ld.param.u32 	%r326, [_ZN13matmul_tensor20matmul_improved_mainEiiiiPKfS1_Pf_param_1];
	cvta.to.global.u64 	%rd33, %rd61;
	mad.lo.s32 	%r113, %r89, %r326, %r94;
	mul.wide.s32 	%rd34, %r113, 4;
	add.s64 	%rd35, %rd33, %rd34;
	ld.global.v4.f32 	{%f287, %f288, %f289, %f290}, [%rd35+16];
	shl.b32 	%r114, %r54, 8;
	add.s32 	%r117, %r114, %r91;
	shl.b32 	%r118, %r117, 2;
	mov.u32 	%r119, _ZN13matmul_tensor6sharedE;
	add.s32 	%r120, %r119, %r118;
	st.shared.v4.f32 	[%r120+16400], {%f287, %f288, %f289, %f290};
$L__BB0_8:
	ld.param.u32 	%r399, [_ZN13matmul_tensor20matmul_improved_mainEiiiiPKfS1_Pf_param_2];
	ld.param.u32 	%r327, [_ZN13matmul_tensor20matmul_improved_mainEiiiiPKfS1_Pf_param_1];
	add.s32 	%r127, %r94, 3;
	setp.lt.s32 	%p8, %r127, %r327;
	shl.b32 	%r129, %r54, 1;
	add.s32 	%r130, %r129, %r401;
	add.s32 	%r131, %r130, 1;
	setp.lt.s32 	%p9, %r131, %r399;
	and.pred  	%p10, %p9, %p8;
	@%p10 bra 	$L__BB0_10;
	ld.param.u64 	%rd62, [_ZN13matmul_tensor20matmul_improved_mainEiiiiPKfS1_Pf_param_5];
	ld.param.u32 	%r328, [_ZN13matmul_tensor20matmul_improved_mainEiiiiPKfS1_Pf_param_1];
	mad.lo.s32 	%r135, %r328, %r130, %r328;
	mov.u32 	%r136, %tid.x;
	shl.b32 	%r137, %r136, 3;
	mov.u32 	%r138, %ctaid.x;
	shl.b32 	%r139, %r138, 7;
	add.s32 	%r140, %r137, %r139;
	add.s32 	%r141, %r140, %r135;
	cvta.to.global.u64 	%rd36, %rd62;
	mul.wide.s32 	%rd37, %r141, 4;
	add.s64 	%rd38, %rd36, %rd37;
	ld.global.f32 	%f291, [%rd38];
	ld.global.f32 	%f292, [%rd38+4];
	ld.global.f32 	%f293, [%rd38+8];
	ld.global.f32 	%f294, [%rd38+12];
	shl.b32 	%r142, %r54, 8;
	add.s32 	%r143, %r142, %r140;
	shl.b32 	%r144, %r143, 2;
	mov.u32 	%r145, _ZN13matmul_tensor6sharedE;
	add.s32 	%r146, %r145, %r144;
	st.shared.v4.f32 	[%r146+16896], {%f291, %f292, %f293, %f294};
	bra.uni 	$L__BB0_11;
$L__BB0_10:
	ld.param.u64 	%rd63, [_ZN13matmul_tensor20matmul_improved_mainEiiiiPKfS1_Pf_param_5];
	ld.param.u32 	%r329, [_ZN13matmul_tensor20matmul_improved_mainEiiiiPKfS1_Pf_param_1];
	mad.lo.s32 	%r150, %r329, %r130, %r329;
	mov.u32 	%r151, %tid.x;
	shl.b32 	%r152, %r151, 3;
	mov.u32 	%r153, %ctaid.x;
	shl.b32 	%r154, %r153, 7;
	add.s32 	%r155, %r152, %r154;
	add.s32 	%r156, %r155, %r150;
	cvta.to.global.u64 	%rd39, %rd63;
	mul.wide.s32 	%rd40, %r156, 4;
	add.s64 	%rd41, %rd39, %rd40;
	ld.global.v4.f32 	{%f295, %f296, %f297, %f298}, [%rd41];
	shl.b32 	%r157, %r54, 8;
	add.s32 	%r158, %r157, %r152;
	shl.b32 	%r159, %r158, 2;
	mov.u32 	%r160, _ZN13matmul_tensor6sharedE;
	add.s32 	%r161, %r160, %r159;
	st.shared.v4.f32 	[%r161+16896], {%f295, %f296, %f297, %f298};
$L__BB0_11:
	ld.param.u32 	%r400, [_ZN13matmul_tensor20matmul_improved_mainEiiiiPKfS1_Pf_param_2];
	ld.param.u32 	%r330, [_ZN13matmul_tensor20matmul_improved_mainEiiiiPKfS1_Pf_param_1];
	setp.lt.s32 	%p11, %r131, %r400;
	mov.u32 	%r166, %tid.x;
	shl.b32 	%r167, %r166, 3;
	mov.u32 	%r168, %ctaid.x;
	shl.b32 	%r169, %r168, 7;
	add.s32 	%r170, %r167, %r169;
	add.s32 	%r172, %r170, 7;
	setp.lt.s32 	%p12, %r172, %r330;
	and.pred  	%p13, %p11, %p12;
	@%p13 bra 	$L__BB0_13;
	ld.param.u64 	%rd64, [_ZN13matmul_tensor20matmul_improved_mainEiiiiPKfS1_Pf_param_5];
	ld.param.u32 	%r331, [_ZN13matmul_tensor20matmul_improved_mainEiiiiPKfS1_Pf_param_1];
	mad.lo.s32 	%r181, %r331, %r130, %r331;
	add.s32 	%r182, %r170, %r181;
	add.s32 	%r183, %r182, 4;
	cvta.to.global.u64 	%rd42, %rd64;
	mul.wide.s32 	%rd43, %r183, 4;
	add.s64 	%rd44, %rd42, %rd43;
	ld.global.f32 	%f299, [%rd44];
	ld.global.f32 	%f300, [%rd44+4];
	ld.global.f32 	%f301, [%rd44+8];
	ld.global.f32 	%f302, [%rd44+12];
	shl.b32 	%r184, %r54, 8;
	add.s32 	%r185, %r184, %r170;
	shl.b32 	%r186, %r185, 2;
	mov.u32 	%r187, _ZN13matmul_tensor6sharedE;
	add.s32 	%r188, %r187, %r186;
	st.shared.v4.f32 	[%r188+16912], {%f299, %f300, %f301, %f302};
	bra.uni 	$L__BB0_14;
$L__BB0_13:
	ld.param.u64 	%rd65, [_ZN13matmul_tensor20matmul_improved_mainEiiiiPKfS1_Pf_param_5];
	ld.param.u32 	%r332, [_ZN13matmul_tensor20matmul_improved_mainEiiiiPKfS1_Pf_param_1];
	mov.u32 	%r194, %tid.y;
	shl.b32 	%r195, %r194, 1;
	add.s32 	%r196, %r195, %r401;
	mad.lo.s32 	%r197, %r332, %r196, %r332;
	add.s32 	%r198, %r170, %r197;
	add.s32 	%r199, %r198, 4;
	cvta.to.global.u64 	%rd45, %rd65;
	mul.wide.s32 	%rd46, %r199, 4;
	add.s64 	%rd47, %rd45, %rd46;
	ld.global.v4.f32 	{%f303, %f304, %f305, %f306}, [%rd47];
	shl.b32 	%r200, %r194, 8;
	add.s32 	%r201, %r200, %r167;
	shl.b32 	%r202, %r201, 2;
	mov.u32 	%r203, _ZN13matmul_tensor6sharedE;
	add.s32 	%r204, %r203, %r202;
	st.shared.v4.f32 	[%r204+16912], {%f303, %f304, %f305, %f306};
$L__BB0_14:
	shl.b32 	%r207, %r166, 5;
	add.s32 	%r209, %r207, %r61;
	add.s32 	%r403, %r209, 16400;
	mov.u32 	%r210, %tid.y;
	shl.b32 	%r211, %r210, 5;
	add.s32 	%r212, %r211, %r61;
	add.s32 	%r402, %r212, 16;
	bar.sync 	0;
	mov.b32 	%r404, 16384;
$L__BB0_15:
	ld.shared.v4.f32 	{%f307, %f308, %f309, %f310}, [%r402+-16];
	ld.shared.v4.f32 	{%f311, %f312, %f313, %f314}, [%r402];
	ld.shared.v4.f32 	{%f315, %f316, %f317, %f318}, [%r403+-16];
	ld.shared.v4.f32 	{%f319, %f320, %f321, %f322}, [%r403];
	fma.rn.f32 	%f434, %f307, %f315, %f434;
	fma.rn.f32 	%f433, %f307, %f316, %f433;
	fma.rn.f32 	%f432, %f307, %f317, %f432;
	fma.rn.f32 	%f431, %f307, %f318, %f431;
	fma.rn.f32 	%f430, %f307, %f319, %f430;
	fma.rn.f32 	%f429, %f307, %f320, %f429;
	fma.rn.f32 	%f428, %f307, %f321, %f428;
	fma.rn.f32 	%f427, %f307, %f322, %f427;
	fma.rn.f32 	%f426, %f308, %f315, %f426;
	fma.rn.f32 	%f425, %f308, %f316, %f425;
	fma.rn.f32 	%f424, %f308, %f317, %f424;
	fma.rn.f32 	%f423, %f308, %f318, %f423;
	fma.rn.f32 	%f422, %f308, %f319, %f422;
	fma.rn.f32 	%f421, %f308, %f320, %f421;
	fma.rn.f32 	%f420, %f308, %f321, %f420;
	fma.rn.f32 	%f419, %f308, %f322, %f419;
	fma.rn.f32 	%f418, %f309, %f315, %f418;
	fma.rn.f32 	%f417, %f309, %f316, %f417;
	fma.rn.f32 	%f416, %f309, %f317, %f416;
	fma.rn.f32 	%f415, %f309, %f318, %f415;
	fma.rn.f32 	%f414, %f309, %f319, %f414;
	fma.rn.f32 	%f413, %f309, %f320, %f413;
	fma.rn.f32 	%f412, %f309, %f321, %f412;
	fma.rn.f32 	%f411, %f309, %f322, %f411;
	fma.rn.f32 	%f410, %f310, %f315, %f410;
	fma.rn.f32 	%f409, %f310, %f316, %f409;
	fma.rn.f32 	%f408, %f310, %f317, %f408;
	fma.rn.f32 	%f407, %f310, %f318, %f407;
	fma.rn.f32 	%f406, %f310, %f319, %f406;
	fma.rn.f32 	%f405, %f310, %f320, %f405;
	fma.rn.f32 	%f404, %f310, %f321, %f404;
	fma.rn.f32 	%f403, %f310, %f322, %f403;
	fma.rn.f32 	%f402, %f311, %f315, %f402;
	fma.rn.f32 	%f401, %f311, %f316, %f401;
	fma.rn.f32 	%f400, %f311, %f317, %f400;
	fma.rn.f32 	%f399, %f311, %f318, %f399;
	fma.rn.f32 	%f398, %f311, %f319, %f398;
	fma.rn.f32 	%f397, %f311, %f320, %f397;
	fma.rn.f32 	%f396, %f311, %f321, %f396;
	fma.rn.f32 	%f395, %f311, %f322, %f395;
	fma.rn.f32 	%f394, %f312, %f315, %f394;
	fma.rn.f32 	%f393, %f312, %f316, %f393;
	fma.rn.f32 	%f392, %f312, %f317, %f392;
	fma.rn.f32 	%f391, %f312, %f318, %f391;
	fma.rn.f32 	%f390, %f312, %f319, %f390;
	fma.rn.f32 	%f389, %f312, %f320, %f389;
	fma.rn.f32 	%f388, %f312, %f321, %f388;
	fma.rn.f32 	%f387, %f312, %f322, %f387;
	fma.rn.f32 	%f435, %f313, %f315, %f435;
	fma.rn.f32 	%f436, %f313, %f316, %f436;
	fma.rn.f32 	%f437, %f313, %f317, %f437;
	fma.rn.f32 	%f438, %f313, %f318, %f438;
	fma.rn.f32 	%f439, %f313, %f319, %f439;
	fma.rn.f32 	%f440, %f313, %f320, %f440;
	fma.rn.f32 	%f441, %f313, %f321, %f441;
	fma.rn.f32 	%f442, %f313, %f322, %f442;
	fma.rn.f32 	%f443, %f314, %f315, %f443;
	fma.rn.f32 	%f444, %f314, %f316, %f444;
	fma.rn.f32 	%f445, %f314, %f317, %f445;
	fma.rn.f32 	%f446, %f314, %f318, %f446;
	fma.rn.f32 	%f447, %f314, %f319, %f447;
	fma.rn.f32 	%f448, %f314, %f320, %f448;
	fma.rn.f32 	%f449, %f314, %f321, %f449;
	fma.rn.f32 	%f450, %f314, %f322, %f450;
	add.s32 	%r404, %r404, 512;
	add.s32 	%r403, %r403, 512;
	add.s32 	%r402, %r402, 512;
	setp.ne.s32 	%p14, %r404, 32768;
	@%p14 bra 	$L__BB0_15;
	bar.sync 	0;
	add.s32 	%r401, %r401, 32;
	setp.lt.s32 	%p15, %r401, %r2;
	@%p15 bra 	$L__BB0_2;
$L__BB0_17:
	ld.param.u64 	%rd66, [_ZN13matmul_tensor20matmul_improved_mainEiiiiPKfS1_Pf_param_6];
	ld.param.u32 	%r333, [_ZN13matmul_tensor20matmul_improved_mainEiiiiPKfS1_Pf_param_1];
	ld.param.u32 	%r257, [_ZN13matmul_tensor20matmul_improved_mainEiiiiPKfS1_Pf_param_0];
	mov.u32 	%r213, %ctaid.x;
	shl.b32 	%r214, %r213, 7;
	mov.u32 	%r215, %tid.x;
	shl.b32 	%r216, %r215, 3;
	add.s32 	%r217, %r214, %r216;
	mov.u32 	%r218, %ctaid.y;
	shl.b32 	%r219, %r218, 7;
	mov.u32 	%r220, %tid.y;
	shl.b32 	%r221, %r220, 3;
	add.s32 	%r17, %r219, %r221;
	mov.u32 	%r222, %ctaid.z;
	mad.lo.s32 	%r223, %r257, %r222, %r17;
	setp.ge.s32 	%p16, %r17, %r257;
	mad.lo.s32 	%r18, %r223, %r333, %r217;
	add.s32 	%r19, %r217, 3;
	setp.ge.s32 	%p17, %r19, %r333;
	cvta.to.global.u64 	%rd48, %rd66;
	mul.wide.s32 	%rd49, %r18, 4;
	add.s64 	%rd1, %rd48, %rd49;
	or.pred  	%p18, %p16, %p17;
	@%p18 bra 	$L__BB0_19;
	st.global.v4.f32 	[%rd1], {%f434, %f433, %f432, %f431};
	bra.uni 	$L__BB0_25;
$L__BB0_19:
	ld.param.u32 	%r334, [_ZN13matmul_tensor20matmul_improved_mainEiiiiPKfS1_Pf_param_1];
	ld.param.u32 	%r258, [_ZN13matmul_tensor20matmul_improved_mainEiiiiPKfS1_Pf_param_0];
	setp.ge.s32 	%p19, %r17, %r258;
	setp.ge.s32 	%p20, %r217, %r334;
	or.pred  	%p21, %p19, %p20;
	@%p21 bra 	$L__BB0_21;
	st.global.f32 	[%rd1], %f434;
$L__BB0_21:
	ld.param.u32 	%r335, [_ZN13matmul_tensor20matmul_improved_mainEiiiiPKfS1_Pf_param_1];
	ld.param.u32 	%r259, [_ZN13matmul_tensor20matmul_improved_mainEiiiiPKfS1_Pf_param_0];
	setp.ge.s32 	%p22, %r17, %r259;
	add.s32 	%r224, %r217, 1;
	setp.ge.s32 	%p23, %r224, %r335;
	or.pred  	%p24, %p22, %p23;
	@%p24 bra 	$L__BB0_23;
	st.global.f32 	[%rd1+4], %f433;
$L__BB0_23:
	ld.param.u32 	%r336, [_ZN13matmul_tensor20matmul_improved_mainEiiiiPKfS1_Pf_param_1];
	ld.param.u32 	%r260, [_ZN13matmul_tensor20matmul_improved_mainEiiiiPKfS1_Pf_param_0];
	setp.ge.s32 	%p25, %r17, %r260;
	add.s32 	%r225, %r217, 2;
	setp.ge.s32 	%p26, %r225, %r336;
	or.pred  	%p27, %p25, %p26;
	@%p27 bra 	$L__BB0_25;
	st.global.f32 	[%rd1+8], %f432;
$L__BB0_25:
	ld.param.u32 	%r337, [_ZN13matmul_tensor20matmul_improved_mainEiiiiPKfS1_Pf_param_1];
	ld.param.u32 	%r261, [_ZN13matmul_tensor20matmul_improved_mainEiiiiPKfS1_Pf_param_0];
	setp.lt.s32 	%p28, %r17, %r261;
	add.s32 	%r20, %r217, 4;
	add.s32 	%r21, %r217, 7;
	setp.lt.s32 	%p29, %r21, %r337;
	and.pred  	%p30, %p28, %p29;
	@%p30 bra 	$L__BB0_32;
	ld.param.u32 	%r338, [_ZN13matmul_tensor20matmul_improved_mainEiiiiPKfS1_Pf_param_1];
	ld.param.u32 	%r262, [_ZN13matmul_tensor20matmul_improved_mainEiiiiPKfS1_Pf_param_0];
	setp.ge.s32 	%p31, %r17, %r262;
	setp.ge.s32 	%p32, %r20, %r338;
	or.pred  	%p33, %p31, %p32;
	@%p33 bra 	$L__BB0_28;
	st.global.f32 	[%rd1+16], %f430;
$L__BB0_28:
	ld.param.u32 	%r339, [_ZN13matmul_tensor20matmul_improved_mainEiiiiPKfS1_Pf_param_1];
	ld.param.u32 	%r263, [_ZN13matmul_tensor20matmul_improved_mainEiiiiPKfS1_Pf_param_0];
	setp.ge.s32 	%p34, %r17, %r263;
	add.s32 	%r226, %r217, 5;
	setp.ge.s32 	%p35, %r226, %r339;
	or.pred  	%p36, %p34, %p35;
	@%p36 bra 	$L__BB0_30;
	st.global.f32 	[%rd1+20], %f429;
$L__BB0_30:
	ld.param.u32 	%r340, [_ZN13matmul_tensor20matmul_improved_mainEiiiiPKfS1_Pf_param_1];
	ld.param.u32 	%r264, [_ZN13matmul_tensor20matmul_improved_mainEiiiiPKfS1_Pf_param_0];
	setp.ge.s32 	%p37, %r17, %r264;
	add.s32 	%r227, %r217, 6;
	setp.ge.s32 	%p38, %r227, %r340;
	or.pred  	%p39, %p37, %p38;
	@%p39 bra 	$L__BB0_33;
	st.global.f32 	[%rd1+24], %f428;
	bra.uni 	$L__BB0_33;
$L__BB0_32:
	st.global.v4.f32 	[%rd1+16], {%f430, %f429, %f428, %f427};
$L__BB0_33:
	ld.param.u64 	%rd67, [_ZN13matmul_tensor20matmul_improved_mainEiiiiPKfS1_Pf_param_6];
	ld.param.u32 	%r341, [_ZN13matmul_tensor20matmul_improved_mainEiiiiPKfS1_Pf_param_1];
	ld.param.u32 	%r265, [_ZN13matmul_tensor20matmul_improved_mainEiiiiPKfS1_Pf_param_0];
	setp.lt.s32 	%p40, %r19, %r341;
	add.s32 	%r22, %r17, 1;
	setp.lt.s32 	%p41, %r22, %r265;
	add.s32 	%r23, %r18, %r341;
	and.pred  	%p42, %p41, %p40;
	cvta.to.global.u64 	%rd2, %rd67;
	mul.wide.s32 	%rd50, %r23, 4;
	add.s64 	%rd3, %rd2, %rd50;
	@%p42 bra 	$L__BB0_40;
	ld.param.u32 	%r342, [_ZN13matmul_tensor20matmul_improved_mainEiiiiPKfS1_Pf_param_1];
	ld.param.u32 	%r266, [_ZN13matmul_tensor20matmul_improved_mainEiiiiPKfS1_Pf_param_0];
	setp.ge.s32 	%p43, %r22, %r266;
	setp.ge.s32 	%p44, %r217, %r342;
	or.pred  	%p45, %p43, %p44;
	@%p45 bra 	$L__BB0_36;
	st.global.f32 	[%rd3], %f426;
$L__BB0_36:
	ld.param.u32 	%r343, [_ZN13matmul_tensor20matmul_improved_mainEiiiiPKfS1_Pf_param_1];
	ld.param.u32 	%r267, [_ZN13matmul_tensor20matmul_improved_mainEiiiiPKfS1_Pf_param_0];
	setp.ge.s32 	%p46, %r22, %r267;
	add.s32 	%r228, %r217, 1;
	setp.ge.s32 	%p47, %r228, %r343;
	or.pred  	%p48, %p46, %p47;
	@%p48 bra 	$L__BB0_38;
	st.global.f32 	[%rd3+4], %f425;
$L__BB0_38:
	ld.param.u32 	%r344, [_ZN13matmul_tensor20matmul_improved_mainEiiiiPKfS1_Pf_param_1];
	ld.param.u32 	%r268, [_ZN13matmul_tensor20matmul_improved_mainEiiiiPKfS1_Pf_param_0];
	setp.ge.s32 	%p49, %r22, %r268;
	add.s32 	%r229, %r217, 2;
	setp.ge.s32 	%p50, %r229, %r344;
	or.pred  	%p51, %p49, %p50;
	@%p51 bra 	$L__BB0_41;
	st.global.f32 	[%rd3+8], %f424;
	bra.uni 	$L__BB0_41;
$L__BB0_40:
	st.global.v4.f32 	[%rd3], {%f426, %f425, %f424, %f423};
$L__BB0_41:
	ld.param.u32 	%r345, [_ZN13matmul_tensor20matmul_improved_mainEiiiiPKfS1_Pf_param_1];
	ld.param.u32 	%r269, [_ZN13matmul_tensor20matmul_improved_mainEiiiiPKfS1_Pf_param_0];
	setp.lt.s32 	%p52, %r22, %r269;
	setp.lt.s32 	%p53, %r21, %r345;
	and.pred  	%p54, %p52, %p53;
	@%p54 bra 	$L__BB0_48;
	ld.param.u32 	%r346, [_ZN13matmul_tensor20matmul_improved_mainEiiiiPKfS1_Pf_param_1];
	ld.param.u32 	%r270, [_ZN13matmul_tensor20matmul_improved_mainEiiiiPKfS1_Pf_param_0];
	setp.ge.s32 	%p55, %r22, %r270;
	setp.ge.s32 	%p56, %r20, %r346;
	or.pred  	%p57, %p55, %p56;
	@%p57 bra 	$L__BB0_44;
	st.global.f32 	[%rd3+16], %f422;
$L__BB0_44:
	ld.param.u32 	%r347, [_ZN13matmul_tensor20matmul_improved_mainEiiiiPKfS1_Pf_param_1];
	ld.param.u32 	%r271, [_ZN13matmul_tensor20matmul_improved_mainEiiiiPKfS1_Pf_param_0];
	setp.ge.s32 	%p58, %r22, %r271;
	add.s32 	%r230, %r217, 5;
	setp.ge.s32 	%p59, %r230, %r347;
	or.pred  	%p60, %p58, %p59;
	@%p60 bra 	$L__BB0_46;
	st.global.f32 	[%rd3+20], %f421;
$L__BB0_46:
	ld.param.u32 	%r348, [_ZN13matmul_tensor20matmul_improved_mainEiiiiPKfS1_Pf_param_1];
	ld.param.u32 	%r272, [_ZN13matmul_tensor20matmul_improved_mainEiiiiPKfS1_Pf_param_0];
	setp.ge.s32 	%p61, %r22, %r272;
	add.s32 	%r231, %r217, 6;
	setp.ge.s32 	%p62, %r231, %r348;
	or.pred  	%p63, %p61, %p62;
	@%p63 bra 	$L__BB0_49;
	st.global.f32 	[%rd3+24], %f420;
	bra.uni 	$L__BB0_49;
$L__BB0_48:
	st.global.v4.f32 	[%rd3+16], {%f422, %f421, %f420, %f419};
$L__BB0_49:
	ld.param.u32 	%r349, [_ZN13matmul_tensor20matmul_improved_mainEiiiiPKfS1_Pf_param_1];
	ld.param.u32 	%r273, [_ZN13matmul_tensor20matmul_improved_mainEiiiiPKfS1_Pf_param_0];
	setp.lt.s32 	%p64, %r19, %r349;
	add.s32 	%r24, %r17, 2;
	setp.lt.s32 	%p65, %r24, %r273;
	add.s32 	%r25, %r23, %r349;
	and.pred  	%p66, %p65, %p64;
	mul.wide.s32 	%rd51, %r25, 4;
	add.s64 	%rd4, %rd2, %rd51;
	@%p66 bra 	$L__BB0_56;
	ld.param.u32 	%r350, [_ZN13matmul_tensor20matmul_improved_mainEiiiiPKfS1_Pf_param_1];
	ld.param.u32 	%r274, [_ZN13matmul_tensor20matmul_improved_mainEiiiiPKfS1_Pf_param_0];
	setp.ge.s32 	%p67, %r24, %r274;
	setp.ge.s32 	%p68, %r217, %r350;
	or.pred  	%p69, %p67, %p68;
	@%p69 bra 	$L__BB0_52;
	st.global.f32 	[%rd4], %f418;
$L__BB0_52:
	ld.param.u32 	%r351, [_ZN13matmul_tensor20matmul_improved_mainEiiiiPKfS1_Pf_param_1];
	ld.param.u32 	%r275, [_ZN13matmul_tensor20matmul_improved_mainEiiiiPKfS1_Pf_param_0];
	setp.ge.s32 	%p70, %r24, %r275;
	add.s32 	%r232, %r217, 1;
	setp.ge.s32 	%p71, %r232, %r351;
	or.pred  	%p72, %p70, %p71;
	@%p72 bra 	$L__BB0_54;
	st.global.f32 	[%rd4+4], %f417;
$L__BB0_54:
	ld.param.u32 	%r352, [_ZN13matmul_tensor20matmul_improved_mainEiiiiPKfS1_Pf_param_1];
	ld.param.u32 	%r276, [_ZN13matmul_tensor20matmul_improved_mainEiiiiPKfS1_Pf_param_0];
	setp.ge.s32 	%p73, %r24, %r276;
	add.s32 	%r233, %r217, 2;
	setp.ge.s32 	%p74, %r233, %r352;
	or.pred  	%p75, %p73, %p74;
	@%p75 bra 	$L__BB0_57;
	st.global.f32 	[%rd4+8], %f416;
	bra.uni 	$L__BB0_57;
$L__BB0_56:
	st.global.v4.f32 	[%rd4], {%f418, %f417, %f416, %f415};
$L__BB0_57:
	ld.param.u32 	%r353, [_ZN13matmul_tensor20matmul_improved_mainEiiiiPKfS1_Pf_param_1];
	ld.param.u32 	%r277, [_ZN13matmul_tensor20matmul_improved_mainEiiiiPKfS1_Pf_param_0];
	setp.lt.s32 	%p76, %r24, %r277;
	setp.lt.s32 	%p77, %r21, %r353;
	and.pred  	%p78, %p76, %p77;
	@%p78 bra 	$L__BB0_64;
	ld.param.u32 	%r354, [_ZN13matmul_tensor20matmul_improved_mainEiiiiPKfS1_Pf_param_1];
	ld.param.u32 	%r278, [_ZN13matmul_tensor20matmul_improved_mainEiiiiPKfS1_Pf_param_0];
	setp.ge.s32 	%p79, %r24, %r278;
	setp.ge.s32 	%p80, %r20, %r354;
	or.pred  	%p81, %p79, %p80;
	@%p81 bra 	$L__BB0_60;
	st.global.f32 	[%rd4+16], %f414;
$L__BB0_60:
	ld.param.u32 	%r355, [_ZN13matmul_tensor20matmul_improved_mainEiiiiPKfS1_Pf_param_1];
	ld.param.u32 	%r279, [_ZN13matmul_tensor20matmul_improved_mainEiiiiPKfS1_Pf_param_0];
	setp.ge.s32 	%p82, %r24, %r279;
	add.s32 	%r234, %r217, 5;
	setp.ge.s32 	%p83, %r234, %r355;
	or.pred  	%p84, %p82, %p83;
	@%p84 bra 	$L__BB0_62;
	st.global.f32 	[%rd4+20], %f413;
$L__BB0_62:
	ld.param.u32 	%r356, [_ZN13matmul_tensor20matmul_improved_mainEiiiiPKfS1_Pf_param_1];
	ld.param.u32 	%r280, [_ZN13matmul_tensor20matmul_improved_mainEiiiiPKfS1_Pf_param_0];
	setp.ge.s32 	%p85, %r24, %r280;
	add.s32 	%r235, %r217, 6;
	setp.ge.s32 	%p86, %r235, %r356;
	or.pred  	%p87, %p85, %p86;
	@%p87 bra 	$L__BB0_65;
	st.global.f32 	[%rd4+24], %f412;
	bra.uni 	$L__BB0_65;
$L__BB0_64:
	st.global.v4.f32 	[%rd4+16], {%f414, %f413, %f412, %f411};
$L__BB0_65:
	ld.param.u32 	%r357, [_ZN13matmul_tensor20matmul_improved_mainEiiiiPKfS1_Pf_param_1];
	ld.param.u32 	%r281, [_ZN13matmul_tensor20matmul_improved_mainEiiiiPKfS1_Pf_param_0];
	setp.lt.s32 	%p88, %r19, %r357;
	add.s32 	%r26, %r17, 3;
	setp.lt.s32 	%p89, %r26, %r281;
	add.s32 	%r27, %r25, %r357;
	and.pred  	%p90, %p89, %p88;
	mul.wide.s32 	%rd52, %r27, 4;
	add.s64 	%rd5, %rd2, %rd52;
	@%p90 bra 	$L__BB0_72;
	ld.param.u32 	%r358, [_ZN13matmul_tensor20matmul_improved_mainEiiiiPKfS1_Pf_param_1];
	ld.param.u32 	%r282, [_ZN13matmul_tensor20matmul_improved_mainEiiiiPKfS1_Pf_param_0];
	setp.ge.s32 	%p91, %r26, %r282;
	setp.ge.s32 	%p92, %r217, %r358;
	or.pred  	%p93, %p91, %p92;
	@%p93 bra 	$L__BB0_68;
	st.global.f32 	[%rd5], %f410;
$L__BB0_68:
	ld.param.u32 	%r359, [_ZN13matmul_tensor20matmul_improved_mainEiiiiPKfS1_Pf_param_1];
	ld.param.u32 	%r283, [_ZN13matmul_tensor20matmul_improved_mainEiiiiPKfS1_Pf_param_0];
	setp.ge.s32 	%p94, %r26, %r283;
	add.s32 	%r236, %r217, 1;
	setp.ge.s32 	%p95, %r236, %r359;
	or.pred  	%p96, %p94, %p95;
	@%p96 bra 	$L__BB0_70;
	st.global.f32 	[%rd5+4], %f409;
$L__BB0_70:
	ld.param.u32 	%r360, [_ZN13matmul_tensor20matmul_improved_mainEiiiiPKfS1_Pf_param_1];
	ld.param.u32 	%r284, [_ZN13matmul_tensor20matmul_improved_mainEiiiiPKfS1_Pf_param_0];
	setp.ge.s32 	%p97, %r26, %r284;
	add.s32 	%r237, %r217, 2;
	setp.ge.s32 	%p98, %r237, %r360;
	or.pred  	%p99, %p97, %p98;
	@%p99 bra 	$L__BB0_73;
	st.global.f32 	[%rd5+8], %f408;
	bra.uni 	$L__BB0_73;
$L__BB0_72:
	st.global.v4.f32 	[%rd5], {%f410, %f409, %f408, %f407};
$L__BB0_73:
	ld.param.u32 	%r361, [_ZN13matmul_tensor20matmul_improved_mainEiiiiPKfS1_Pf_param_1];
	ld.param.u32 	%r285, [_ZN13matmul_tensor20matmul_improved_mainEiiiiPKfS1_Pf_param_0];
	setp.lt.s32 	%p100, %r26, %r285;
	setp.lt.s32 	%p101, %r21, %r361;
	and.pred  	%p102, %p100, %p101;
	@%p102 bra 	$L__BB0_80;
	ld.param.u32 	%r362, [_ZN13matmul_tensor20matmul_improved_mainEiiiiPKfS1_Pf_param_1];
	ld.param.u32 	%r286, [_ZN13matmul_tensor20matmul_improved_mainEiiiiPKfS1_Pf_param_0];
	setp.ge.s32 	%p103, %r26, %r286;
	setp.ge.s32 	%p104, %r20, %r362;
	or.pred  	%p105, %p103, %p104;
	@%p105 bra 	$L__BB0_76;
	st.global.f32 	[%rd5+16], %f406;
$L__BB0_76:
	ld.param.u32 	%r363, [_ZN13matmul_tensor20matmul_improved_mainEiiiiPKfS1_Pf_param_1];
	ld.param.u32 	%r287, [_ZN13matmul_tensor20matmul_improved_mainEiiiiPKfS1_Pf_param_0];
	setp.ge.s32 	%p106, %r26, %r287;
	add.s32 	%r238, %r217, 5;
	setp.ge.s32 	%p107, %r238, %r363;
	or.pred  	%p108, %p106, %p107;
	@%p108 bra 	$L__BB0_78;
	st.global.f32 	[%rd5+20], %f405;
$L__BB0_78:
	ld.param.u32 	%r364, [_ZN13matmul_tensor20matmul_improved_mainEiiiiPKfS1_Pf_param_1];
	ld.param.u32 	%r288, [_ZN13matmul_tensor20matmul_improved_mainEiiiiPKfS1_Pf_param_0];
	setp.ge.s32 	%p109, %r26, %r288;
	add.s32 	%r239, %r217, 6;
	setp.ge.s32 	%p110, %r239, %r364;
	or.pred  	%p111, %p109, %p110;
	@%p111 bra 	$L__BB0_81;
	st.global.f32 	[%rd5+24], %f404;
	bra.uni 	$L__BB0_81;
$L__BB0_80:
	st.global.v4.f32 	[%rd5+16], {%f406, %f405, %f404, %f403};
$L__BB0_81:
	ld.param.u32 	%r365, [_ZN13matmul_tensor20matmul_improved_mainEiiiiPKfS1_Pf_param_1];
	ld.param.u32 	%r289, [_ZN13matmul_tensor20matmul_improved_mainEiiiiPKfS1_Pf_param_0];
	setp.lt.s32 	%p112, %r19, %r365;
	add.s32 	%r28, %r17, 4;
	setp.lt.s32 	%p113, %r28, %r289;
	add.s32 	%r29, %r27, %r365;
	and.pred  	%p114, %p113, %p112;
	mul.wide.s32 	%rd53, %r29, 4;
	add.s64 	%rd6, %rd2, %rd53;
	@%p114 bra 	$L__BB0_88;
	ld.param.u32 	%r366, [_ZN13matmul_tensor20matmul_improved_mainEiiiiPKfS1_Pf_param_1];
	ld.param.u32 	%r290, [_ZN13matmul_tensor20matmul_improved_mainEiiiiPKfS1_Pf_param_0];
	setp.ge.s32 	%p115, %r28, %r290;
	setp.ge.s32 	%p116, %r217, %r366;
	or.pred  	%p117, %p115, %p116;
	@%p117 bra 	$L__BB0_84;
	st.global.f32 	[%rd6], %f402;
$L__BB0_84:
	ld.param.u32 	%r367, [_ZN13matmul_tensor20matmul_improved_mainEiiiiPKfS1_Pf_param_1];
	ld.param.u32 	%r291, [_ZN13matmul_tensor20matmul_improved_mainEiiiiPKfS1_Pf_param_0];
	setp.ge.s32 	%p118, %r28, %r291;
	add.s32 	%r240, %r217, 1;
	setp.ge.s32 	%p119, %r240, %r367;
	or.pred  	%p120, %p118, %p119;
	@%p120 bra 	$L__BB0_86;
	st.global.f32 	[%rd6+4], %f401;
$L__BB0_86:
	ld.param.u32 	%r368, [_ZN13matmul_tensor20matmul_improved_mainEiiiiPKfS1_Pf_param_1];
	ld.param.u32 	%r292, [_ZN13matmul_tensor20matmul_improved_mainEiiiiPKfS1_Pf_param_0];
	setp.ge.s32 	%p121, %r28, %r292;
	add.s32 	%r241, %r217, 2;
	setp.ge.s32 	%p122, %r241, %r368;
	or.pred  	%p123, %p121, %p122;
	@%p123 bra 	$L__BB0_89;
	st.global.f32 	[%rd6+8], %f400;
	bra.uni 	$L__BB0_89;
$L__BB0_88:
	st.global.v4.f32 	[%rd6], {%f402, %f401, %f400, %f399};
$L__BB0_89:
	ld.param.u32 	%r369, [_ZN13matmul_tensor20matmul_improved_mainEiiiiPKfS1_Pf_param_1];
	ld.param.u32 	%r293, [_ZN13matmul_tensor20matmul_improved_mainEiiiiPKfS1_Pf_param_0];
	setp.lt.s32 	%p124, %r28, %r293;
	setp.lt.s32 	%p125, %r21, %r369;
	and.pred  	%p126, %p124, %p125;
	@%p126 bra 	$L__BB0_96;
	ld.param.u32 	%r370, [_ZN13matmul_tensor20matmul_improved_mainEiiiiPKfS1_Pf_param_1];
	ld.param.u32 	%r294, [_ZN13matmul_tensor20matmul_improved_mainEiiiiPKfS1_Pf_param_0];
	setp.ge.s32 	%p127, %r28, %r294;
	setp.ge.s32 	%p128, %r20, %r370;
	or.pred  	%p129, %p127, %p128;
	@%p129 bra 	$L__BB0_92;
	st.global.f32 	[%rd6+16], %f398;
$L__BB0_92:
	ld.param.u32 	%r371, [_ZN13matmul_tensor20matmul_improved_mainEiiiiPKfS1_Pf_param_1];
	ld.param.u32 	%r295, [_ZN13matmul_tensor20matmul_improved_mainEiiiiPKfS1_Pf_param_0];
	setp.ge.s32 	%p130, %r28, %r295;
	add.s32 	%r242, %r217, 5;
	setp.ge.s32 	%p131, %r242, %r371;
	or.pred  	%p132, %p130, %p131;
	@%p132 bra 	$L__BB0_94;
	st.global.f32 	[%rd6+20], %f397;
$L__BB0_94:
	ld.param.u32 	%r372, [_ZN13matmul_tensor20matmul_improved_mainEiiiiPKfS1_Pf_param_1];
	ld.param.u32 	%r296, [_ZN13matmul_tensor20matmul_improved_mainEiiiiPKfS1_Pf_param_0];
	setp.ge.s32 	%p133, %r28, %r296;
	add.s32 	%r243, %r217, 6;
	setp.ge.s32 	%p134, %r243, %r372;
	or.pred  	%p135, %p133, %p134;
	@%p135 bra 	$L__BB0_97;
	st.global.f32 	[%rd6+24], %f396;
	bra.uni 	$L__BB0_97;
$L__BB0_96:
	st.global.v4.f32 	[%rd6+16], {%f398, %f397, %f396, %f395};
$L__BB0_97:
	ld.param.u32 	%r373, [_ZN13matmul_tensor20matmul_improved_mainEiiiiPKfS1_Pf_param_1];
	ld.param.u32 	%r297, [_ZN13matmul_tensor20matmul_improved_mainEiiiiPKfS1_Pf_param_0];
	setp.lt.s32 	%p136, %r19, %r373;
	add.s32 	%r30, %r17, 5;
	setp.lt.s32 	%p137, %r30, %r297;
	add.s32 	%r31, %r29, %r373;
	and.pred  	%p138, %p137, %p136;
	mul.wide.s32 	%rd54, %r31, 4;
	add.s64 	%rd7, %rd2, %rd54;
	@%p138 bra 	$L__BB0_104;
	ld.param.u32 	%r374, [_ZN13matmul_tensor20matmul_improved_mainEiiiiPKfS1_Pf_param_1];
	ld.param.u32 	%r298, [_ZN13matmul_tensor20matmul_improved_mainEiiiiPKfS1_Pf_param_0];
	setp.ge.s32 	%p139, %r30, %r298;
	setp.ge.s32 	%p140, %r217, %r374;
	or.pred  	%p141, %p139, %p140;
	@%p141 bra 	$L__BB0_100;
	st.global.f32 	[%rd7], %f394;
$L__BB0_100:
	ld.param.u32 	%r375, [_ZN13matmul_tensor20matmul_improved_mainEiiiiPKfS1_Pf_param_1];
	ld.param.u32 	%r299, [_ZN13matmul_tensor20matmul_improved_mainEiiiiPKfS1_Pf_param_0];
	setp.ge.s32 	%p142, %r30, %r299;
	add.s32 	%r244, %r217, 1;
	setp.ge.s32 	%p143, %r244, %r375;
	or.pred  	%p144, %p142, %p143;
	@%p144 bra 	$L__BB0_102;
	st.global.f32 	[%rd7+4], %f393;
$L__BB0_102:
	ld.param.u32 	%r376, [_ZN13matmul_tensor20matmul_improved_mainEiiiiPKfS1_Pf_param_1];
	ld.param.u32 	%r300, [_ZN13matmul_tensor20matmul_improved_mainEiiiiPKfS1_Pf_param_0];
	setp.ge.s32 	%p145, %r30, %r300;
	add.s32 	%r245, %r217, 2;
	setp.ge.s32 	%p146, %r245, %r376;
	or.pred  	%p147, %p145, %p146;
	@%p147 bra 	$L__BB0_105;
	st.global.f32 	[%rd7+8], %f392;
	bra.uni 	$L__BB0_105;
$L__BB0_104:
	st.global.v4.f32 	[%rd7], {%f394, %f393, %f392, %f391};
$L__BB0_105:
	ld.param.u32 	%r377, [_ZN13matmul_tensor20matmul_improved_mainEiiiiPKfS1_Pf_param_1];
	ld.param.u32 	%r301, [_ZN13matmul_tensor20matmul_improved_mainEiiiiPKfS1_Pf_param_0];
	setp.lt.s32 	%p148, %r30, %r301;
	setp.lt.s32 	%p149, %r21, %r377;
	and.pred  	%p150, %p148, %p149;
	@%p150 bra 	$L__BB0_112;
	ld.param.u32 	%r378, [_ZN13matmul_tensor20matmul_improved_mainEiiiiPKfS1_Pf_param_1];
	ld.param.u32 	%r302, [_ZN13matmul_tensor20matmul_improved_mainEiiiiPKfS1_Pf_param_0];
	setp.ge.s32 	%p151, %r30, %r302;
	setp.ge.s32 	%p152, %r20, %r378;
	or.pred  	%p153, %p151, %p152;
	@%p153 bra 	$L__BB0_108;
	st.global.f32 	[%rd7+16], %f390;
$L__BB0_108:
	ld.param.u32 	%r379, [_ZN13matmul_tensor20matmul_improved_mainEiiiiPKfS1_Pf_param_1];
	ld.param.u32 	%r303, [_ZN13matmul_tensor20matmul_improved_mainEiiiiPKfS1_Pf_param_0];
	setp.ge.s32 	%p154, %r30, %r303;
	add.s32 	%r246, %r217, 5;
	setp.ge.s32 	%p155, %r246, %r379;
	or.pred  	%p156, %p154, %p155;
	@%p156 bra 	$L__BB0_110;
	st.global.f32 	[%rd7+20], %f389;
$L__BB0_110:
	ld.param.u32 	%r380, [_ZN13matmul_tensor20matmul_improved_mainEiiiiPKfS1_Pf_param_1];
	ld.param.u32 	%r304, [_ZN13matmul_tensor20matmul_improved_mainEiiiiPKfS1_Pf_param_0];
	setp.ge.s32 	%p157, %r30, %r304;
	add.s32 	%r247, %r217, 6;
	setp.ge.s32 	%p158, %r247, %r380;
	or.pred  	%p159, %p157, %p158;
	@%p159 bra 	$L__BB0_113;
	st.global.f32 	[%rd7+24], %f388;
	bra.uni 	$L__BB0_113;
$L__BB0_112:
	st.global.v4.f32 	[%rd7+16], {%f390, %f389, %f388, %f387};
$L__BB0_113:
	ld.param.u32 	%r381, [_ZN13matmul_tensor20matmul_improved_mainEiiiiPKfS1_Pf_param_1];
	ld.param.u32 	%r305, [_ZN13matmul_tensor20matmul_improved_mainEiiiiPKfS1_Pf_param_0];
	setp.lt.s32 	%p160, %r19, %r381;
	add.s32 	%r32, %r17, 6;
	setp.lt.s32 	%p161, %r32, %r305;
	add.s32 	%r33, %r31, %r381;
	and.pred  	%p162, %p161, %p160;
	mul.wide.s32 	%rd55, %r33, 4;
	add.s64 	%rd8, %rd2, %rd55;
	@%p162 bra 	$L__BB0_120;
	ld.param.u32 	%r382, [_ZN13matmul_tensor20matmul_improved_mainEiiiiPKfS1_Pf_param_1];
	ld.param.u32 	%r306, [_ZN13matmul_tensor20matmul_improved_mainEiiiiPKfS1_Pf_param_0];
	setp.ge.s32 	%p163, %r32, %r306;
	setp.ge.s32 	%p164, %r217, %r382;
	or.pred  	%p165, %p163, %p164;
	@%p165 bra 	$L__BB0_116;
	st.global.f32 	[%rd8], %f435;
$L__BB0_116:
	ld.param.u32 	%r383, [_ZN13matmul_tensor20matmul_improved_mainEiiiiPKfS1_Pf_param_1];
	ld.param.u32 	%r307, [_ZN13matmul_tensor20matmul_improved_mainEiiiiPKfS1_Pf_param_0];
	setp.ge.s32 	%p166, %r32, %r307;
	add.s32 	%r248, %r217, 1;
	setp.ge.s32 	%p167, %r248, %r383;
	or.pred  	%p168, %p166, %p167;
	@%p168 bra 	$L__BB0_118;
	st.global.f32 	[%rd8+4], %f436;
$L__BB0_118:
	ld.param.u32 	%r384, [_ZN13matmul_tensor20matmul_improved_mainEiiiiPKfS1_Pf_param_1];
	ld.param.u32 	%r308, [_ZN13matmul_tensor20matmul_improved_mainEiiiiPKfS1_Pf_param_0];
	setp.ge.s32 	%p169, %r32, %r308;
	add.s32 	%r249, %r217, 2;
	setp.ge.s32 	%p170, %r249, %r384;
	or.pred  	%p171, %p169, %p170;
	@%p171 bra 	$L__BB0_121;
	st.global.f32 	[%rd8+8], %f437;
	bra.uni 	$L__BB0_121;
$L__BB0_120:
	st.global.v4.f32 	[%rd8], {%f435, %f436, %f437, %f438};
$L__BB0_121:
	ld.param.u32 	%r385, [_ZN13matmul_tensor20matmul_improved_mainEiiiiPKfS1_Pf_param_1];
	ld.param.u32 	%r309, [_ZN13matmul_tensor20matmul_improved_mainEiiiiPKfS1_Pf_param_0];
	setp.lt.s32 	%p172, %r32, %r309;
	setp.lt.s32 	%p173, %r21, %r385;
	and.pred  	%p174, %p172, %p173;
	@%p174 bra 	$L__BB0_128;
	ld.param.u32 	%r386, [_ZN13matmul_tensor20matmul_improved_mainEiiiiPKfS1_Pf_param_1];
	ld.param.u32 	%r310, [_ZN13matmul_tensor20matmul_improved_mainEiiiiPKfS1_Pf_param_0];
	setp.ge.s32 	%p175, %r32, %r310;
	setp.ge.s32 	%p176, %r20, %r386;
	or.pred  	%p177, %p175, %p176;
	@%p177 bra 	$L__BB0_124;
	st.global.f32 	[%rd8+16], %f439;
$L__BB0_124:
	ld.param.u32 	%r387, [_ZN13matmul_tensor20matmul_improved_mainEiiiiPKfS1_Pf_param_1];
	ld.param.u32 	%r311, [_ZN13matmul_tensor20matmul_improved_mainEiiiiPKfS1_Pf_param_0];
	setp.ge.s32 	%p178, %r32, %r311;
	add.s32 	%r250, %r217, 5;
	setp.ge.s32 	%p179, %r250, %r387;
	or.pred  	%p180, %p178, %p179;
	@%p180 bra 	$L__BB0_126;
	st.global.f32 	[%rd8+20], %f440;
$L__BB0_126:
	ld.param.u32 	%r388, [_ZN13matmul_tensor20matmul_improved_mainEiiiiPKfS1_Pf_param_1];
	ld.param.u32 	%r312, [_ZN13matmul_tensor20matmul_improved_mainEiiiiPKfS1_Pf_param_0];
	setp.ge.s32 	%p181, %r32, %r312;
	add.s32 	%r251, %r217, 6;
	setp.ge.s32 	%p182, %r251, %r388;
	or.pred  	%p183, %p181, %p182;
	@%p183 bra 	$L__BB0_129;
	st.global.f32 	[%rd8+24], %f441;
	bra.uni 	$L__BB0_129;
$L__BB0_128:
	st.global.v4.f32 	[%rd8+16], {%f439, %f440, %f441, %f442};
$L__BB0_129:
	ld.param.u32 	%r389, [_ZN13matmul_tensor20matmul_improved_mainEiiiiPKfS1_Pf_param_1];
	ld.param.u32 	%r313, [_ZN13matmul_tensor20matmul_improved_mainEiiiiPKfS1_Pf_param_0];
	setp.lt.s32 	%p184, %r19, %r389;
	add.s32 	%r34, %r17, 7;
	setp.lt.s32 	%p185, %r34, %r313;
	add.s32 	%r252, %r33, %r389;
	and.pred  	%p186, %p185, %p184;
	mul.wide.s32 	%rd56, %r252, 4;
	add.s64 	%rd9, %rd2, %rd56;
	@%p186 bra 	$L__BB0_136;
	ld.param.u32 	%r390, [_ZN13matmul_tensor20matmul_improved_mainEiiiiPKfS1_Pf_param_1];
	ld.param.u32 	%r314, [_ZN13matmul_tensor20matmul_improved_mainEiiiiPKfS1_Pf_param_0];
	setp.ge.s32 	%p187, %r34, %r314;
	setp.ge.s32 	%p188, %r217, %r390;
	or.pred  	%p189, %p187, %p188;
	@%p189 bra 	$L__BB0_132;
	st.global.f32 	[%rd9], %f443;
$L__BB0_132:
	ld.param.u32 	%r391, [_ZN13matmul_tensor20matmul_improved_mainEiiiiPKfS1_Pf_param_1];
	ld.param.u32 	%r315, [_ZN13matmul_tensor20matmul_improved_mainEiiiiPKfS1_Pf_param_0];
	setp.ge.s32 	%p190, %r34, %r315;
	add.s32 	%r253, %r217, 1;
	setp.ge.s32 	%p191, %r253, %r391;
	or.pred  	%p192, %p190, %p191;
	@%p192 bra 	$L__BB0_134;
	st.global.f32 	[%rd9+4], %f444;
$L__BB0_134:
	ld.param.u32 	%r392, [_ZN13matmul_tensor20matmul_improved_mainEiiiiPKfS1_Pf_param_1];
	ld.param.u32 	%r316, [_ZN13matmul_tensor20matmul_improved_mainEiiiiPKfS1_Pf_param_0];
	setp.ge.s32 	%p193, %r34, %r316;
	add.s32 	%r254, %r217, 2;
	setp.ge.s32 	%p194, %r254, %r392;
	or.pred  	%p195, %p193, %p194;
	@%p195 bra 	$L__BB0_137;
	st.global.f32 	[%rd9+8], %f445;
	bra.uni 	$L__BB0_137;
$L__BB0_136:
	st.global.v4.f32 	[%rd9], {%f443, %f444, %f445, %f446};
$L__BB0_137:
	ld.param.u32 	%r393, [_ZN13matmul_tensor20matmul_improved_mainEiiiiPKfS1_Pf_param_1];
	ld.param.u32 	%r317, [_ZN13matmul_tensor20matmul_improved_mainEiiiiPKfS1_Pf_param_0];
	setp.lt.s32 	%p196, %r34, %r317;
	setp.lt.s32 	%p197, %r21, %r393;
	and.pred  	%p198, %p196, %p197;
	@%p198 bra 	$L__BB0_144;
	ld.param.u32 	%r394, [_ZN13matmul_tensor20matmul_improved_mainEiiiiPKfS1_Pf_param_1];
	ld.param.u32 	%r318, [_ZN13matmul_tensor20matmul_improved_mainEiiiiPKfS1_Pf_param_0];
	setp.ge.s32 	%p199, %r34, %r318;
	setp.ge.s32 	%p200, %r20, %r394;
	or.pred  	%p201, %p199, %p200;
	@%p201 bra 	$L__BB0_140;
	st.global.f32 	[%rd9+16], %f447;
$L__BB0_140:
	ld.param.u32 	%r395, [_ZN13matmul_tensor20matmul_improved_mainEiiiiPKfS1_Pf_param_1];
	ld.param.u32 	%r319, [_ZN13matmul_tensor20matmul_improved_mainEiiiiPKfS1_Pf_param_0];
	setp.ge.s32 	%p202, %r34, %r319;
	add.s32 	%r255, %r217, 5;
	setp.ge.s32 	%p203, %r255, %r395;
	or.pred  	%p204, %p202, %p203;
	@%p204 bra 	$L__BB0_142;
	st.global.f32 	[%rd9+20], %f448;
$L__BB0_142:
	ld.param.u32 	%r396, [_ZN13matmul_tensor20matmul_improved_mainEiiiiPKfS1_Pf_param_1];
	ld.param.u32 	%r320, [_ZN13matmul_tensor20matmul_improved_mainEiiiiPKfS1_Pf_param_0];
	setp.ge.s32 	%p205, %r34, %r320;
	add.s32 	%r256, %r217, 6;
	setp.ge.s32 	%p206, %r256, %r396;
	or.pred  	%p207, %p205, %p206;
	@%p207 bra 	$L__BB0_145;
	st.global.f32 	[%rd9+24], %f449;
	bra.uni 	$L__BB0_145;
$L__BB0_144:
	st.global.v4.f32 	[%rd9+16], {%f447, %f448, %f449, %f450};
$L__BB0_145:
	ret;

}
	// .globl	_ZN13matmul_tensor22matmul_improved_reduceEiiiiPKfPf
.visible .entry _ZN13matmul_tensor22matmul_improved_reduceEiiiiPKfPf(
	.param .u32 _ZN13matmul_tensor22matmul_improved_reduceEiiiiPKfPf_param_0,
	.param .u32 _ZN13matmul_tensor22matmul_improved_reduceEiiiiPKfPf_param_1,
	.param .u32 _ZN13matmul_tensor22matmul_improved_reduceEiiiiPKfPf_param_2,
	.param .u32 _ZN13matmul_tensor22matmul_improved_reduceEiiiiPKfPf_param_3,
	.param .u64 .ptr .align 1 _ZN13matmul_tensor22matmul_improved_reduceEiiiiPKfPf_param_4,
	.param .u64 .ptr .align 1 _ZN13matmul_tensor22matmul_improved_reduceEiiiiPKfPf_param_5
)
.maxntid 256
{
	.reg .pred 	%p<389>;
	.reg .b32 	%r<241>;
	.reg .b32 	%f<675>;
	.reg .b64 	%rd<344>;

	ld.param.u32 	%r51, [_ZN13matmul_tensor22matmul_improved_reduceEiiiiPKfPf_param_0];
	ld.param.u32 	%r52, [_ZN13matmul_tensor22matmul_improved_reduceEiiiiPKfPf_param_1];
	ld.param.u32 	%r53, [_ZN13matmul_tensor22matmul_improved_reduceEiiiiPKfPf_param_3];
	ld.param.u64 	%rd31, [_ZN13matmul_tensor22matmul_improved_reduceEiiiiPKfPf_param_4];
	ld.param.u64 	%rd32, [_ZN13matmul_tensor22matmul_improved_reduceEiiiiPKfPf_param_5];
	cvta.to.global.u64 	%rd1, %rd32;
	mov.u32 	%r54, %tid.x;
	mov.u32 	%r55, %tid.y;
	mov.u32 	%r56, %ctaid.x;
	shl.b32 	%r57, %r56, 7;
	shl.b32 	%r58, %r54, 3;
	add.s32 	%r1, %r57, %r58;
	mov.u32 	%r59, %ctaid.y;
	shl.b32 	%r60, %r59, 7;
	shl.b32 	%r61, %r55, 3;
	add.s32 	%r2, %r60, %r61;
	setp.lt.s32 	%p6, %r53, 1;
	mov.f32 	%f451, 0f00000000;
	mov.f32 	%f608, %f451;
	mov.f32 	%f453, %f451;
	mov.f32 	%f454, %f451;
	mov.f32 	%f455, %f451;
	mov.f32 	%f602, %f451;
	mov.f32 	%f457, %f451;
	mov.f32 	%f458, %f451;
	mov.f32 	%f459, %f451;
	mov.f32 	%f596, %f451;
	mov.f32 	%f461, %f451;
	mov.f32 	%f462, %f451;
	mov.f32 	%f463, %f451;
	mov.f32 	%f590, %f451;
	mov.f32 	%f465, %f451;
	mov.f32 	%f466, %f451;
	mov.f32 	%f467, %f451;
	mov.f32 	%f584, %f451;
	mov.f32 	%f469, %f451;
	mov.f32 	%f470, %f451;
	mov.f32 	%f471, %f451;
	mov.f32 	%f578, %f451;
	mov.f32 	%f473, %f451;
	mov.f32 	%f474, %f451;
	mov.f32 	%f475, %f451;
	mov.f32 	%f572, %f451;
	mov.f32 	%f477, %f451;
	mov.f32 	%f478, %f451;
	mov.f32 	%f479, %f451;
	mov.f32 	%f566, %f451;
	mov.f32 	%f481, %f451;
	mov.f32 	%f482, %f451;
	mov.f32 	%f483, %f451;
	mov.f32 	%f560, %f451;
	mov.f32 	%f485, %f451;
	mov.f32 	%f486, %f451;
	mov.f32 	%f487, %f451;
	mov.f32 	%f554, %f451;
	mov.f32 	%f489, %f451;
	mov.f32 	%f490, %f451;
	mov.f32 	%f491, %f451;
	mov.f32 	%f548, %f451;
	mov.f32 	%f493, %f451;
	mov.f32 	%f494, %f451;
	mov.f32 	%f495, %f451;
	mov.f32 	%f542, %f451;
	mov.f32 	%f497, %f451;
	mov.f32 	%f498, %f451;
	mov.f32 	%f499, %f451;
	mov.f32 	%f536, %f451;
	mov.f32 	%f501, %f451;
	mov.f32 	%f502, %f451;
	mov.f32 	%f503, %f451;
	mov.f32 	%f530, %f451;
	mov.f32 	%f505, %f451;
	mov.f32 	%f506, %f451;
	mov.f32 	%f507, %f451;
	mov.f32 	%f524, %f451;
	mov.f32 	%f509, %f451;
	mov.f32 	%f510, %f451;
	mov.f32 	%f511, %f451;
	mov.f32 	%f518, %f451;
	mov.f32 	%f513, %f451;
	mov.f32 	%f514, %f451;
	@%p6 bra 	$L__BB1_131;
	cvta.to.global.u64 	%rd33, %rd31;
	mul.lo.s32 	%r3, %r52, %r51;
	mul.lo.s32 	%r231, %r2, %r52;
	add.s32 	%r63, %r1, 3;
	setp.lt.s32 	%p7, %r63, %r52;
	add.s32 	%r64, %r1, %r231;
	mul.wide.s32 	%rd34, %r64, 4;
	add.s64 	%rd2, %rd33, %rd34;
	cvt.s64.s32 	%rd35, %r231;
	cvt.s64.s32 	%rd3, %r1;
	add.s64 	%rd36, %rd3, %rd35;
	shl.b64 	%rd37, %rd36, 2;
	add.s64 	%rd4, %rd33, %rd37;
	add.s32 	%r65, %r1, 2;
	setp.lt.s32 	%p8, %r65, %r52;
	add.s32 	%r66, %r1, 5;
	setp.lt.s32 	%p9, %r66, %r52;
	add.s32 	%r67, %r1, 6;
	setp.lt.s32 	%p10, %r67, %r52;
	add.s32 	%r68, %r2, 1;
	add.s32 	%r238, %r231, %r52;
	setp.lt.s32 	%p11, %r68, %r51;
	and.pred  	%p1, %p11, %p7;
	mul.wide.s32 	%rd5, %r52, 4;
	add.s64 	%rd38, %rd2, %rd5;
	cvt.s64.s32 	%rd39, %r238;
	add.s64 	%rd40, %rd3, %rd39;
	shl.b64 	%rd41, %rd40, 2;
	add.s64 	%rd6, %rd33, %rd41;
	add.s32 	%r69, %r2, 2;
	add.s32 	%r70, %r238, %r52;
	setp.lt.s32 	%p12, %r69, %r51;
	add.s64 	%rd42, %rd38, %rd5;
	cvt.s64.s32 	%rd43, %r70;
	add.s64 	%rd44, %rd3, %rd43;
	shl.b64 	%rd45, %rd44, 2;
	add.s64 	%rd7, %rd33, %rd45;
	and.pred  	%p2, %p12, %p8;
	add.s32 	%r71, %r2, 3;
	add.s32 	%r72, %r70, %r52;
	add.s64 	%rd46, %rd42, %rd5;
	cvt.s64.s32 	%rd47, %r72;
	add.s64 	%rd48, %rd3, %rd47;
	shl.b64 	%rd49, %rd48, 2;
	add.s64 	%rd8, %rd33, %rd49;
	add.s32 	%r73, %r2, 4;
	add.s32 	%r74, %r72, %r52;
	add.s64 	%rd50, %rd46, %rd5;
	cvt.s64.s32 	%rd51, %r74;
	add.s64 	%rd52, %rd3, %rd51;
	shl.b64 	%rd53, %rd52, 2;
	add.s64 	%rd9, %rd33, %rd53;
	add.s32 	%r75, %r2, 5;
	add.s32 	%r76, %r74, %r52;
	setp.lt.s32 	%p13, %r75, %r51;
	add.s64 	%rd54, %rd50, %rd5;
	cvt.s64.s32 	%rd55, %r76;
	add.s64 	%rd56, %rd3, %rd55;
	shl.b64 	%rd57, %rd56, 2;
	add.s64 	%rd10, %rd33, %rd57;
	and.pred  	%p3, %p13, %p8;
	and.pred  	%p4, %p13, %p9;
	add.s32 	%r77, %r2, 6;
	add.s32 	%r78, %r76, %r52;
	add.s64 	%rd11, %rd54, %rd5;
	cvt.s64.s32 	%rd58, %r78;
	add.s64 	%rd59, %rd3, %rd58;
	shl.b64 	%rd60, %rd59, 2;
	add.s64 	%rd12, %rd33, %rd60;
	add.s32 	%r79, %r2, 7;
	add.s32 	%r80, %r78, %r52;
	setp.lt.s32 	%p14, %r79, %r51;
	cvt.s64.s32 	%rd61, %r80;
	add.s64 	%rd62, %rd3, %rd61;
	shl.b64 	%rd63, %rd62, 2;
	add.s64 	%rd13, %rd33, %rd63;
	and.pred  	%p5, %p14, %p10;
	neg.s32 	%r239, %r53;
	mul.wide.s32 	%rd15, %r52, 8;
	mul.wide.s32 	%rd16, %r52, 12;
	mul.wide.s32 	%rd17, %r52, 16;
	mul.wide.s32 	%rd18, %r52, 20;
	mul.wide.s32 	%rd19, %r52, 24;
	mul.wide.s32 	%rd20, %r52, 28;
	add.s64 	%rd21, %rd33, 16;
	mul.lo.s32 	%r237, %r52, %r69;
	mul.lo.s32 	%r236, %r52, %r71;
	mul.lo.s32 	%r235, %r52, %r73;
	mul.lo.s32 	%r234, %r52, %r75;
	mul.lo.s32 	%r233, %r52, %r77;
	mul.lo.s32 	%r232, %r52, %r79;
	mov.b32 	%r240, 0;
	mov.f32 	%f451, 0f00000000;
	not.pred 	%p195, %p5;
	not.pred 	%p146, %p4;
	not.pred 	%p139, %p3;
	not.pred 	%p69, %p2;
$L__BB1_2:
	mul.wide.s32 	%rd64, %r240, 4;
	add.s64 	%rd22, %rd2, %rd64;
	setp.ge.s32 	%p15, %r2, %r51;
	add.s32 	%r81, %r1, 3;
	setp.ge.s32 	%p16, %r81, %r52;
	or.pred  	%p17, %p15, %p16;
	@%p17 bra 	$L__BB1_4;
	ld.global.v4.f32 	{%f342, %f343, %f344, %f345}, [%rd22];
	add.f32 	%f514, %f342, %f514;
	add.f32 	%f513, %f343, %f513;
	add.f32 	%f518, %f344, %f518;
	add.f32 	%f511, %f345, %f511;
	bra.uni 	$L__BB1_10;
$L__BB1_4:
	setp.ge.s32 	%p18, %r2, %r51;
	setp.ge.s32 	%p19, %r1, %r52;
	or.pred  	%p20, %p18, %p19;
	@%p20 bra 	$L__BB1_6;
	ld.global.f32 	%f339, [%rd2];
	add.f32 	%f514, %f339, %f514;
$L__BB1_6:
	setp.ge.s32 	%p21, %r2, %r51;
	add.s32 	%r82, %r1, 1;
	setp.ge.s32 	%p22, %r82, %r52;
	or.pred  	%p23, %p21, %p22;
	@%p23 bra 	$L__BB1_8;
	ld.global.f32 	%f340, [%rd4+4];
	add.f32 	%f513, %f340, %f513;
$L__BB1_8:
	setp.ge.s32 	%p24, %r2, %r51;
	add.s32 	%r83, %r1, 2;
	setp.ge.s32 	%p25, %r83, %r52;
	or.pred  	%p26, %p24, %p25;
	@%p26 bra 	$L__BB1_10;
	ld.global.f32 	%f341, [%rd4+8];
	add.f32 	%f518, %f341, %f518;
$L__BB1_10:
	setp.lt.s32 	%p27, %r2, %r51;
	add.s32 	%r84, %r1, 7;
	setp.lt.s32 	%p28, %r84, %r52;
	and.pred  	%p29, %p27, %p28;
	@%p29 bra 	$L__BB1_17;
	setp.ge.s32 	%p30, %r2, %r51;
	add.s32 	%r85, %r1, 4;
	setp.ge.s32 	%p31, %r85, %r52;
	or.pred  	%p32, %p30, %p31;
	@%p32 bra 	$L__BB1_13;
	ld.global.f32 	%f346, [%rd4+16];
	add.f32 	%f510, %f346, %f510;
$L__BB1_13:
	setp.ge.s32 	%p33, %r2, %r51;
	add.s32 	%r86, %r1, 5;
	setp.ge.s32 	%p34, %r86, %r52;
	or.pred  	%p35, %p33, %p34;
	@%p35 bra 	$L__BB1_15;
	ld.global.f32 	%f347, [%rd4+20];
	add.f32 	%f509, %f347, %f509;
$L__BB1_15:
	setp.ge.s32 	%p36, %r2, %r51;
	add.s32 	%r87, %r1, 6;
	setp.ge.s32 	%p37, %r87, %r52;
	or.pred  	%p38, %p36, %p37;
	@%p38 bra 	$L__BB1_18;
	ld.global.f32 	%f348, [%rd4+24];
	add.f32 	%f524, %f348, %f524;
	bra.uni 	$L__BB1_18;
$L__BB1_17:
	cvt.s64.s32 	%rd65, %r231;
	add.s64 	%rd66, %rd3, %rd65;
	shl.b64 	%rd67, %rd66, 2;
	add.s64 	%rd68, %rd21, %rd67;
	ld.global.v4.f32 	{%f349, %f350, %f351, %f352}, [%rd68];
	add.f32 	%f510, %f349, %f510;
	add.f32 	%f509, %f350, %f509;
	add.f32 	%f524, %f351, %f524;
	add.f32 	%f507, %f352, %f507;
$L__BB1_18:
	@%p1 bra 	$L__BB1_25;
	add.s32 	%r88, %r2, 1;
	setp.ge.s32 	%p39, %r88, %r51;
	setp.ge.s32 	%p40, %r1, %r52;
	or.pred  	%p41, %p39, %p40;
	@%p41 bra 	$L__BB1_21;
	add.s64 	%rd69, %rd2, %rd5;
	ld.global.f32 	%f353, [%rd69];
	add.f32 	%f506, %f353, %f506;
$L__BB1_21:
	add.s32 	%r89, %r2, 1;
	setp.ge.s32 	%p42, %r89, %r51;
	add.s32 	%r90, %r1, 1;
	setp.ge.s32 	%p43, %r90, %r52;
	or.pred  	%p44, %p42, %p43;
	@%p44 bra 	$L__BB1_23;
	ld.global.f32 	%f354, [%rd6+4];
	add.f32 	%f505, %f354, %f505;
$L__BB1_23:
	add.s32 	%r91, %r2, 1;
	setp.ge.s32 	%p45, %r91, %r51;
	add.s32 	%r92, %r1, 2;
	setp.ge.s32 	%p46, %r92, %r52;
	or.pred  	%p47, %p45, %p46;
	@%p47 bra 	$L__BB1_26;
	ld.global.f32 	%f355, [%rd6+8];
	add.f32 	%f530, %f355, %f530;
	bra.uni 	$L__BB1_26;
$L__BB1_25:
	add.s64 	%rd70, %rd22, %rd5;
	ld.global.v4.f32 	{%f356, %f357, %f358, %f359}, [%rd70];
	add.f32 	%f506, %f356, %f506;
	add.f32 	%f505, %f357, %f505;
	add.f32 	%f530, %f358, %f530;
	add.f32 	%f503, %f359, %f503;
$L__BB1_26:
	add.s32 	%r93, %r2, 1;
	setp.lt.s32 	%p48, %r93, %r51;
	add.s32 	%r94, %r1, 7;
	setp.lt.s32 	%p49, %r94, %r52;
	and.pred  	%p50, %p48, %p49;
	@%p50 bra 	$L__BB1_33;
	add.s32 	%r95, %r2, 1;
	setp.ge.s32 	%p51, %r95, %r51;
	add.s32 	%r96, %r1, 4;
	setp.ge.s32 	%p52, %r96, %r52;
	or.pred  	%p53, %p51, %p52;
	@%p53 bra 	$L__BB1_29;
	ld.global.f32 	%f360, [%rd6+16];
	add.f32 	%f502, %f360, %f502;
$L__BB1_29:
	add.s32 	%r97, %r2, 1;
	setp.ge.s32 	%p54, %r97, %r51;
	add.s32 	%r98, %r1, 5;
	setp.ge.s32 	%p55, %r98, %r52;
	or.pred  	%p56, %p54, %p55;
	@%p56 bra 	$L__BB1_31;
	ld.global.f32 	%f361, [%rd6+20];
	add.f32 	%f501, %f361, %f501;
$L__BB1_31:
	add.s32 	%r99, %r2, 1;
	setp.ge.s32 	%p57, %r99, %r51;
	add.s32 	%r100, %r1, 6;
	setp.ge.s32 	%p58, %r100, %r52;
	or.pred  	%p59, %p57, %p58;
	@%p59 bra 	$L__BB1_34;
	ld.global.f32 	%f362, [%rd6+24];
	add.f32 	%f536, %f362, %f536;
	bra.uni 	$L__BB1_34;
$L__BB1_33:
	cvt.s64.s32 	%rd71, %r238;
	add.s64 	%rd72, %rd3, %rd71;
	shl.b64 	%rd73, %rd72, 2;
	add.s64 	%rd74, %rd21, %rd73;
	ld.global.v4.f32 	{%f363, %f364, %f365, %f366}, [%rd74];
	add.f32 	%f502, %f363, %f502;
	add.f32 	%f501, %f364, %f501;
	add.f32 	%f536, %f365, %f536;
	add.f32 	%f499, %f366, %f499;
$L__BB1_34:
	add.s32 	%r101, %r2, 2;
	setp.lt.s32 	%p60, %r101, %r51;
	add.s32 	%r102, %r1, 3;
	setp.lt.s32 	%p61, %r102, %r52;
	and.pred  	%p62, %p60, %p61;
	@%p62 bra 	$L__BB1_41;
	add.s32 	%r103, %r2, 2;
	setp.ge.s32 	%p63, %r103, %r51;
	setp.ge.s32 	%p64, %r1, %r52;
	or.pred  	%p65, %p63, %p64;
	@%p65 bra 	$L__BB1_37;
	add.s64 	%rd75, %rd2, %rd5;
	add.s64 	%rd76, %rd75, %rd5;
	ld.global.f32 	%f367, [%rd76];
	add.f32 	%f498, %f367, %f498;
$L__BB1_37:
	add.s32 	%r104, %r2, 2;
	setp.ge.s32 	%p66, %r104, %r51;
	add.s32 	%r105, %r1, 1;
	setp.ge.s32 	%p67, %r105, %r52;
	or.pred  	%p68, %p66, %p67;
	@%p68 bra 	$L__BB1_39;
	ld.global.f32 	%f368, [%rd7+4];
	add.f32 	%f497, %f368, %f497;
$L__BB1_39:
	@%p69 bra 	$L__BB1_42;
	ld.global.f32 	%f369, [%rd7+8];
	add.f32 	%f542, %f369, %f542;
	bra.uni 	$L__BB1_42;
$L__BB1_41:
	add.s64 	%rd77, %rd22, %rd15;
	ld.global.v4.f32 	{%f370, %f371, %f372, %f373}, [%rd77];
	add.f32 	%f498, %f370, %f498;
	add.f32 	%f497, %f371, %f497;
	add.f32 	%f542, %f372, %f542;
	add.f32 	%f495, %f373, %f495;
$L__BB1_42:
	add.s32 	%r106, %r2, 2;
	setp.lt.s32 	%p70, %r106, %r51;
	add.s32 	%r107, %r1, 7;
	setp.lt.s32 	%p71, %r107, %r52;
	and.pred  	%p72, %p70, %p71;
	@%p72 bra 	$L__BB1_49;
	add.s32 	%r108, %r2, 2;
	setp.ge.s32 	%p73, %r108, %r51;
	add.s32 	%r109, %r1, 4;
	setp.ge.s32 	%p74, %r109, %r52;
	or.pred  	%p75, %p73, %p74;
	@%p75 bra 	$L__BB1_45;
	ld.global.f32 	%f374, [%rd7+16];
	add.f32 	%f494, %f374, %f494;
$L__BB1_45:
	add.s32 	%r110, %r2, 2;
	setp.ge.s32 	%p76, %r110, %r51;
	add.s32 	%r111, %r1, 5;
	setp.ge.s32 	%p77, %r111, %r52;
	or.pred  	%p78, %p76, %p77;
	@%p78 bra 	$L__BB1_47;
	ld.global.f32 	%f375, [%rd7+20];
	add.f32 	%f493, %f375, %f493;
$L__BB1_47:
	add.s32 	%r112, %r2, 2;
	setp.ge.s32 	%p79, %r112, %r51;
	add.s32 	%r113, %r1, 6;
	setp.ge.s32 	%p80, %r113, %r52;
	or.pred  	%p81, %p79, %p80;
	@%p81 bra 	$L__BB1_50;
	ld.global.f32 	%f376, [%rd7+24];
	add.f32 	%f548, %f376, %f548;
	bra.uni 	$L__BB1_50;
$L__BB1_49:
	cvt.s64.s32 	%rd78, %r237;
	add.s64 	%rd79, %rd3, %rd78;
	shl.b64 	%rd80, %rd79, 2;
	add.s64 	%rd81, %rd21, %rd80;
	ld.global.v4.f32 	{%f377, %f378, %f379, %f380}, [%rd81];
	add.f32 	%f494, %f377, %f494;
	add.f32 	%f493, %f378, %f493;
	add.f32 	%f548, %f379, %f548;
	add.f32 	%f491, %f380, %f491;
$L__BB1_50:
	add.s32 	%r114, %r2, 3;
	setp.lt.s32 	%p82, %r114, %r51;
	add.s32 	%r115, %r1, 3;
	setp.lt.s32 	%p83, %r115, %r52;
	and.pred  	%p84, %p82, %p83;
	@%p84 bra 	$L__BB1_57;
	add.s32 	%r116, %r2, 3;
	setp.ge.s32 	%p85, %r116, %r51;
	setp.ge.s32 	%p86, %r1, %r52;
	or.pred  	%p87, %p85, %p86;
	@%p87 bra 	$L__BB1_53;
	add.s64 	%rd82, %rd2, %rd5;
	add.s64 	%rd83, %rd82, %rd5;
	add.s64 	%rd84, %rd83, %rd5;
	ld.global.f32 	%f381, [%rd84];
	add.f32 	%f490, %f381, %f490;
$L__BB1_53:
	add.s32 	%r117, %r2, 3;
	setp.ge.s32 	%p88, %r117, %r51;
	add.s32 	%r118, %r1, 1;
	setp.ge.s32 	%p89, %r118, %r52;
	or.pred  	%p90, %p88, %p89;
	@%p90 bra 	$L__BB1_55;
	ld.global.f32 	%f382, [%rd8+4];
	add.f32 	%f489, %f382, %f489;
$L__BB1_55:
	add.s32 	%r119, %r2, 3;
	setp.ge.s32 	%p91, %r119, %r51;
	add.s32 	%r120, %r1, 2;
	setp.ge.s32 	%p92, %r120, %r52;
	or.pred  	%p93, %p91, %p92;
	@%p93 bra 	$L__BB1_58;
	ld.global.f32 	%f383, [%rd8+8];
	add.f32 	%f554, %f383, %f554;
	bra.uni 	$L__BB1_58;
$L__BB1_57:
	add.s64 	%rd85, %rd22, %rd16;
	ld.global.v4.f32 	{%f384, %f385, %f386, %f387}, [%rd85];
	add.f32 	%f490, %f384, %f490;
	add.f32 	%f489, %f385, %f489;
	add.f32 	%f554, %f386, %f554;
	add.f32 	%f487, %f387, %f487;
$L__BB1_58:
	add.s32 	%r121, %r2, 3;
	setp.lt.s32 	%p94, %r121, %r51;
	add.s32 	%r122, %r1, 7;
	setp.lt.s32 	%p95, %r122, %r52;
	and.pred  	%p96, %p94, %p95;
	@%p96 bra 	$L__BB1_65;
	add.s32 	%r123, %r2, 3;
	setp.ge.s32 	%p97, %r123, %r51;
	add.s32 	%r124, %r1, 4;
	setp.ge.s32 	%p98, %r124, %r52;
	or.pred  	%p99, %p97, %p98;
	@%p99 bra 	$L__BB1_61;
	ld.global.f32 	%f388, [%rd8+16];
	add.f32 	%f486, %f388, %f486;
$L__BB1_61:
	add.s32 	%r125, %r2, 3;
	setp.ge.s32 	%p100, %r125, %r51;
	add.s32 	%r126, %r1, 5;
	setp.ge.s32 	%p101, %r126, %r52;
	or.pred  	%p102, %p100, %p101;
	@%p102 bra 	$L__BB1_63;
	ld.global.f32 	%f389, [%rd8+20];
	add.f32 	%f485, %f389, %f485;
$L__BB1_63:
	add.s32 	%r127, %r2, 3;
	setp.ge.s32 	%p103, %r127, %r51;
	add.s32 	%r128, %r1, 6;
	setp.ge.s32 	%p104, %r128, %r52;
	or.pred  	%p105, %p103, %p104;
	@%p105 bra 	$L__BB1_66;
	ld.global.f32 	%f390, [%rd8+24];
	add.f32 	%f560, %f390, %f560;
	bra.uni 	$L__BB1_66;
$L__BB1_65:
	cvt.s64.s32 	%rd86, %r236;
	add.s64 	%rd87, %rd3, %rd86;
	shl.b64 	%rd88, %rd87, 2;
	add.s64 	%rd89, %rd21, %rd88;
	ld.global.v4.f32 	{%f391, %f392, %f393, %f394}, [%rd89];
	add.f32 	%f486, %f391, %f486;
	add.f32 	%f485, %f392, %f485;
	add.f32 	%f560, %f393, %f560;
	add.f32 	%f483, %f394, %f483;
$L__BB1_66:
	add.s32 	%r129, %r2, 4;
	setp.lt.s32 	%p106, %r129, %r51;
	add.s32 	%r130, %r1, 3;
	setp.lt.s32 	%p107, %r130, %r52;
	and.pred  	%p108, %p106, %p107;
	@%p108 bra 	$L__BB1_73;
	add.s32 	%r131, %r2, 4;
	setp.ge.s32 	%p109, %r131, %r51;
	setp.ge.s32 	%p110, %r1, %r52;
	or.pred  	%p111, %p109, %p110;
	@%p111 bra 	$L__BB1_69;
	add.s64 	%rd90, %rd2, %rd5;
	add.s64 	%rd91, %rd90, %rd5;
	add.s64 	%rd92, %rd91, %rd5;
	add.s64 	%rd93, %rd92, %rd5;
	ld.global.f32 	%f395, [%rd93];
	add.f32 	%f482, %f395, %f482;
$L__BB1_69:
	add.s32 	%r132, %r2, 4;
	setp.ge.s32 	%p112, %r132, %r51;
	add.s32 	%r133, %r1, 1;
	setp.ge.s32 	%p113, %r133, %r52;
	or.pred  	%p114, %p112, %p113;
	@%p114 bra 	$L__BB1_71;
	ld.global.f32 	%f396, [%rd9+4];
	add.f32 	%f481, %f396, %f481;
$L__BB1_71:
	add.s32 	%r134, %r2, 4;
	setp.ge.s32 	%p115, %r134, %r51;
	add.s32 	%r135, %r1, 2;
	setp.ge.s32 	%p116, %r135, %r52;
	or.pred  	%p117, %p115, %p116;
	@%p117 bra 	$L__BB1_74;
	ld.global.f32 	%f397, [%rd9+8];
	add.f32 	%f566, %f397, %f566;
	bra.uni 	$L__BB1_74;
$L__BB1_73:
	add.s64 	%rd94, %rd22, %rd17;
	ld.global.v4.f32 	{%f398, %f399, %f400, %f401}, [%rd94];
	add.f32 	%f482, %f398, %f482;
	add.f32 	%f481, %f399, %f481;
	add.f32 	%f566, %f400, %f566;
	add.f32 	%f479, %f401, %f479;
$L__BB1_74:
	add.s32 	%r136, %r2, 4;
	setp.lt.s32 	%p118, %r136, %r51;
	add.s32 	%r137, %r1, 7;
	setp.lt.s32 	%p119, %r137, %r52;
	and.pred  	%p120, %p118, %p119;
	@%p120 bra 	$L__BB1_81;
	add.s32 	%r138, %r2, 4;
	setp.ge.s32 	%p121, %r138, %r51;
	add.s32 	%r139, %r1, 4;
	setp.ge.s32 	%p122, %r139, %r52;
	or.pred  	%p123, %p121, %p122;
	@%p123 bra 	$L__BB1_77;
	ld.global.f32 	%f402, [%rd9+16];
	add.f32 	%f478, %f402, %f478;
$L__BB1_77:
	add.s32 	%r140, %r2, 4;
	setp.ge.s32 	%p124, %r140, %r51;
	add.s32 	%r141, %r1, 5;
	setp.ge.s32 	%p125, %r141, %r52;
	or.pred  	%p126, %p124, %p125;
	@%p126 bra 	$L__BB1_79;
	ld.global.f32 	%f403, [%rd9+20];
	add.f32 	%f477, %f403, %f477;
$L__BB1_79:
	add.s32 	%r142, %r2, 4;
	setp.ge.s32 	%p127, %r142, %r51;
	add.s32 	%r143, %r1, 6;
	setp.ge.s32 	%p128, %r143, %r52;
	or.pred  	%p129, %p127, %p128;
	@%p129 bra 	$L__BB1_82;
	ld.global.f32 	%f404, [%rd9+24];
	add.f32 	%f572, %f404, %f572;
	bra.uni 	$L__BB1_82;
$L__BB1_81:
	cvt.s64.s32 	%rd95, %r235;
	add.s64 	%rd96, %rd3, %rd95;
	shl.b64 	%rd97, %rd96, 2;
	add.s64 	%rd98, %rd21, %rd97;
	ld.global.v4.f32 	{%f405, %f406, %f407, %f408}, [%rd98];
	add.f32 	%f478, %f405, %f478;
	add.f32 	%f477, %f406, %f477;
	add.f32 	%f572, %f407, %f572;
	add.f32 	%f475, %f408, %f475;
$L__BB1_82:
	add.s32 	%r144, %r2, 5;
	setp.lt.s32 	%p130, %r144, %r51;
	add.s32 	%r145, %r1, 3;
	setp.lt.s32 	%p131, %r145, %r52;
	and.pred  	%p132, %p130, %p131;
	@%p132 bra 	$L__BB1_89;
	add.s32 	%r146, %r2, 5;
	setp.ge.s32 	%p133, %r146, %r51;
	setp.ge.s32 	%p134, %r1, %r52;
	or.pred  	%p135, %p133, %p134;
	@%p135 bra 	$L__BB1_85;
	add.s64 	%rd99, %rd2, %rd5;
	add.s64 	%rd100, %rd99, %rd5;
	add.s64 	%rd101, %rd100, %rd5;
	add.s64 	%rd102, %rd101, %rd5;
	add.s64 	%rd103, %rd102, %rd5;
	ld.global.f32 	%f409, [%rd103];
	add.f32 	%f474, %f409, %f474;
$L__BB1_85:
	add.s32 	%r147, %r2, 5;
	setp.ge.s32 	%p136, %r147, %r51;
	add.s32 	%r148, %r1, 1;
	setp.ge.s32 	%p137, %r148, %r52;
	or.pred  	%p138, %p136, %p137;
	@%p138 bra 	$L__BB1_87;
	ld.global.f32 	%f410, [%rd10+4];
	add.f32 	%f473, %f410, %f473;
$L__BB1_87:
	@%p139 bra 	$L__BB1_90;
	ld.global.f32 	%f411, [%rd10+8];
	add.f32 	%f578, %f411, %f578;
	bra.uni 	$L__BB1_90;
$L__BB1_89:
	add.s64 	%rd104, %rd22, %rd18;
	ld.global.v4.f32 	{%f412, %f413, %f414, %f415}, [%rd104];
	add.f32 	%f474, %f412, %f474;
	add.f32 	%f473, %f413, %f473;
	add.f32 	%f578, %f414, %f578;
	add.f32 	%f471, %f415, %f471;
$L__BB1_90:
	add.s32 	%r149, %r2, 5;
	setp.lt.s32 	%p140, %r149, %r51;
	add.s32 	%r150, %r1, 7;
	setp.lt.s32 	%p141, %r150, %r52;
	and.pred  	%p142, %p140, %p141;
	@%p142 bra 	$L__BB1_97;
	add.s32 	%r151, %r2, 5;
	setp.ge.s32 	%p143, %r151, %r51;
	add.s32 	%r152, %r1, 4;
	setp.ge.s32 	%p144, %r152, %r52;
	or.pred  	%p145, %p143, %p144;
	@%p145 bra 	$L__BB1_93;
	ld.global.f32 	%f416, [%rd10+16];
	add.f32 	%f470, %f416, %f470;
$L__BB1_93:
	@%p146 bra 	$L__BB1_95;
	ld.global.f32 	%f417, [%rd10+20];
	add.f32 	%f469, %f417, %f469;
$L__BB1_95:
	add.s32 	%r153, %r2, 5;
	setp.ge.s32 	%p147, %r153, %r51;
	add.s32 	%r154, %r1, 6;
	setp.ge.s32 	%p148, %r154, %r52;
	or.pred  	%p149, %p147, %p148;
	@%p149 bra 	$L__BB1_98;
	ld.global.f32 	%f418, [%rd10+24];
	add.f32 	%f584, %f418, %f584;
	bra.uni 	$L__BB1_98;
$L__BB1_97:
	cvt.s64.s32 	%rd105, %r234;
	add.s64 	%rd106, %rd3, %rd105;
	shl.b64 	%rd107, %rd106, 2;
	add.s64 	%rd108, %rd21, %rd107;
	ld.global.v4.f32 	{%f419, %f420, %f421, %f422}, [%rd108];
	add.f32 	%f470, %f419, %f470;
	add.f32 	%f469, %f420, %f469;
	add.f32 	%f584, %f421, %f584;
	add.f32 	%f467, %f422, %f467;
$L__BB1_98:
	add.s32 	%r155, %r2, 6;
	setp.lt.s32 	%p150, %r155, %r51;
	add.s32 	%r156, %r1, 3;
	setp.lt.s32 	%p151, %r156, %r52;
	and.pred  	%p152, %p150, %p151;
	@%p152 bra 	$L__BB1_105;
	add.s32 	%r157, %r2, 6;
	setp.ge.s32 	%p153, %r157, %r51;
	setp.ge.s32 	%p154, %r1, %r52;
	or.pred  	%p155, %p153, %p154;
	@%p155 bra 	$L__BB1_101;
	ld.global.f32 	%f423, [%rd11];
	add.f32 	%f466, %f423, %f466;
$L__BB1_101:
	add.s32 	%r158, %r2, 6;
	setp.ge.s32 	%p156, %r158, %r51;
	add.s32 	%r159, %r1, 1;
	setp.ge.s32 	%p157, %r159, %r52;
	or.pred  	%p158, %p156, %p157;
	@%p158 bra 	$L__BB1_103;
	ld.global.f32 	%f424, [%rd12+4];
	add.f32 	%f465, %f424, %f465;
$L__BB1_103:
	add.s32 	%r160, %r2, 6;
	setp.ge.s32 	%p159, %r160, %r51;
	add.s32 	%r161, %r1, 2;
	setp.ge.s32 	%p160, %r161, %r52;
	or.pred  	%p161, %p159, %p160;
	@%p161 bra 	$L__BB1_106;
	ld.global.f32 	%f425, [%rd12+8];
	add.f32 	%f590, %f425, %f590;
	bra.uni 	$L__BB1_106;
$L__BB1_105:
	add.s64 	%rd109, %rd22, %rd19;
	ld.global.v4.f32 	{%f426, %f427, %f428, %f429}, [%rd109];
	add.f32 	%f466, %f426, %f466;
	add.f32 	%f465, %f427, %f465;
	add.f32 	%f590, %f428, %f590;
	add.f32 	%f463, %f429, %f463;
$L__BB1_106:
	add.s32 	%r162, %r2, 6;
	setp.lt.s32 	%p162, %r162, %r51;
	add.s32 	%r163, %r1, 7;
	setp.lt.s32 	%p163, %r163, %r52;
	and.pred  	%p164, %p162, %p163;
	@%p164 bra 	$L__BB1_113;
	add.s32 	%r164, %r2, 6;
	setp.ge.s32 	%p165, %r164, %r51;
	add.s32 	%r165, %r1, 4;
	setp.ge.s32 	%p166, %r165, %r52;
	or.pred  	%p167, %p165, %p166;
	@%p167 bra 	$L__BB1_109;
	ld.global.f32 	%f430, [%rd12+16];
	add.f32 	%f462, %f430, %f462;
$L__BB1_109:
	add.s32 	%r166, %r2, 6;
	setp.ge.s32 	%p168, %r166, %r51;
	add.s32 	%r167, %r1, 5;
	setp.ge.s32 	%p169, %r167, %r52;
	or.pred  	%p170, %p168, %p169;
	@%p170 bra 	$L__BB1_111;
	ld.global.f32 	%f431, [%rd12+20];
	add.f32 	%f461, %f431, %f461;
$L__BB1_111:
	add.s32 	%r168, %r2, 6;
	setp.ge.s32 	%p171, %r168, %r51;
	add.s32 	%r169, %r1, 6;
	setp.ge.s32 	%p172, %r169, %r52;
	or.pred  	%p173, %p171, %p172;
	@%p173 bra 	$L__BB1_114;
	ld.global.f32 	%f432, [%rd12+24];
	add.f32 	%f596, %f432, %f596;
	bra.uni 	$L__BB1_114;
$L__BB1_113:
	cvt.s64.s32 	%rd110, %r233;
	add.s64 	%rd111, %rd3, %rd110;
	shl.b64 	%rd112, %rd111, 2;
	add.s64 	%rd113, %rd21, %rd112;
	ld.global.v4.f32 	{%f433, %f434, %f435, %f436}, [%rd113];
	add.f32 	%f462, %f433, %f462;
	add.f32 	%f461, %f434, %f461;
	add.f32 	%f596, %f435, %f596;
	add.f32 	%f459, %f436, %f459;
$L__BB1_114:
	add.s32 	%r170, %r2, 7;
	setp.lt.s32 	%p174, %r170, %r51;
	add.s32 	%r171, %r1, 3;
	setp.lt.s32 	%p175, %r171, %r52;
	and.pred  	%p176, %p174, %p175;
	@%p176 bra 	$L__BB1_121;
	add.s32 	%r172, %r2, 7;
	setp.ge.s32 	%p177, %r172, %r51;
	setp.ge.s32 	%p178, %r1, %r52;
	or.pred  	%p179, %p177, %p178;
	@%p179 bra 	$L__BB1_117;
	add.s64 	%rd114, %rd11, %rd5;
	ld.global.f32 	%f437, [%rd114];
	add.f32 	%f458, %f437, %f458;
$L__BB1_117:
	add.s32 	%r173, %r2, 7;
	setp.ge.s32 	%p180, %r173, %r51;
	add.s32 	%r174, %r1, 1;
	setp.ge.s32 	%p181, %r174, %r52;
	or.pred  	%p182, %p180, %p181;
	@%p182 bra 	$L__BB1_119;
	ld.global.f32 	%f438, [%rd13+4];
	add.f32 	%f457, %f438, %f457;
$L__BB1_119:
	add.s32 	%r175, %r2, 7;
	setp.ge.s32 	%p183, %r175, %r51;
	add.s32 	%r176, %r1, 2;
	setp.ge.s32 	%p184, %r176, %r52;
	or.pred  	%p185, %p183, %p184;
	@%p185 bra 	$L__BB1_122;
	ld.global.f32 	%f439, [%rd13+8];
	add.f32 	%f602, %f439, %f602;
	bra.uni 	$L__BB1_122;
$L__BB1_121:
	add.s64 	%rd115, %rd22, %rd20;
	ld.global.v4.f32 	{%f440, %f441, %f442, %f443}, [%rd115];
	add.f32 	%f458, %f440, %f458;
	add.f32 	%f457, %f441, %f457;
	add.f32 	%f602, %f442, %f602;
	add.f32 	%f455, %f443, %f455;
$L__BB1_122:
	add.s32 	%r177, %r2, 7;
	setp.lt.s32 	%p186, %r177, %r51;
	add.s32 	%r178, %r1, 7;
	setp.lt.s32 	%p187, %r178, %r52;
	and.pred  	%p188, %p186, %p187;
	@%p188 bra 	$L__BB1_129;
	add.s32 	%r179, %r2, 7;
	setp.ge.s32 	%p189, %r179, %r51;
	add.s32 	%r180, %r1, 4;
	setp.ge.s32 	%p190, %r180, %r52;
	or.pred  	%p191, %p189, %p190;
	@%p191 bra 	$L__BB1_125;
	ld.global.f32 	%f444, [%rd13+16];
	add.f32 	%f454, %f444, %f454;
$L__BB1_125:
	add.s32 	%r181, %r2, 7;
	setp.ge.s32 	%p192, %r181, %r51;
	add.s32 	%r182, %r1, 5;
	setp.ge.s32 	%p193, %r182, %r52;
	or.pred  	%p194, %p192, %p193;
	@%p194 bra 	$L__BB1_127;
	ld.global.f32 	%f445, [%rd13+20];
	add.f32 	%f453, %f445, %f453;
$L__BB1_127:
	@%p195 bra 	$L__BB1_130;
	ld.global.f32 	%f446, [%rd13+24];
	add.f32 	%f608, %f446, %f608;
	bra.uni 	$L__BB1_130;
$L__BB1_129:
	cvt.s64.s32 	%rd116, %r232;
	add.s64 	%rd117, %rd3, %rd116;
	shl.b64 	%rd118, %rd117, 2;
	add.s64 	%rd119, %rd21, %rd118;
	ld.global.v4.f32 	{%f447, %f448, %f449, %f450}, [%rd119];
	add.f32 	%f454, %f447, %f454;
	add.f32 	%f453, %f448, %f453;
	add.f32 	%f608, %f449, %f608;
	add.f32 	%f451, %f450, %f451;
$L__BB1_130:
	add.s32 	%r240, %r240, %r3;
	add.s32 	%r239, %r239, 1;
	setp.ne.s32 	%p196, %r239, 0;
	add.s32 	%r238, %r238, %r3;
	add.s32 	%r237, %r237, %r3;
	add.s32 	%r236, %r236, %r3;
	add.s32 	%r235, %r235, %r3;
	add.s32 	%r234, %r234, %r3;
	add.s32 	%r233, %r233, %r3;
	add.s32 	%r232, %r232, %r3;
	add.s32 	%r231, %r231, %r3;
	@%p196 bra 	$L__BB1_2;
$L__BB1_131:
	setp.ge.s32 	%p197, %r2, %r51;
	mul.lo.s32 	%r33, %r2, %r52;
	add.s32 	%r34, %r1, 3;
	setp.ge.s32 	%p198, %r34, %r52;
	or.pred  	%p199, %p197, %p198;
	@%p199 bra 	$L__BB1_133;
	add.s32 	%r186, %r1, %r33;
	mul.wide.s32 	%rd126, %r186, 4;
	add.s64 	%rd127, %rd1, %rd126;
	st.global.v4.f32 	[%rd127], {%f514, %f513, %f518, %f511};
	bra.uni 	$L__BB1_139;
$L__BB1_133:
	setp.ge.s32 	%p201, %r1, %r52;
	or.pred  	%p202, %p197, %p201;
	@%p202 bra 	$L__BB1_135;
	add.s32 	%r183, %r1, %r33;
	mul.wide.s32 	%rd120, %r183, 4;
	add.s64 	%rd121, %rd1, %rd120;
	st.global.f32 	[%rd121], %f514;
$L__BB1_135:
	add.s32 	%r184, %r1, 1;
	setp.ge.s32 	%p204, %r184, %r52;
	cvt.s64.s32 	%rd122, %r33;
	cvt.s64.s32 	%rd123, %r1;
	add.s64 	%rd124, %rd123, %rd122;
	shl.b64 	%rd125, %rd124, 2;
	add.s64 	%rd23, %rd1, %rd125;
	or.pred  	%p205, %p197, %p204;
	@%p205 bra 	$L__BB1_137;
	st.global.f32 	[%rd23+4], %f513;
$L__BB1_137:
	add.s32 	%r185, %r1, 2;
	setp.ge.s32 	%p207, %r185, %r52;
	or.pred  	%p208, %p197, %p207;
	@%p208 bra 	$L__BB1_139;
	st.global.f32 	[%rd23+8], %f518;
$L__BB1_139:
	setp.lt.s32 	%p209, %r2, %r51;
	add.s32 	%r35, %r1, 4;
	add.s32 	%r36, %r1, 7;
	setp.lt.s32 	%p210, %r36, %r52;
	and.pred  	%p211, %p209, %p210;
	@%p211 bra 	$L__BB1_146;
	setp.ge.s32 	%p213, %r35, %r52;
	or.pred  	%p214, %p197, %p213;
	@%p214 bra 	$L__BB1_142;
	cvt.s64.s32 	%rd128, %r33;
	cvt.s64.s32 	%rd129, %r1;
	add.s64 	%rd130, %rd129, %rd128;
	shl.b64 	%rd131, %rd130, 2;
	add.s64 	%rd132, %rd1, %rd131;
	st.global.f32 	[%rd132+16], %f510;
$L__BB1_142:
	add.s32 	%r187, %r1, 5;
	setp.ge.s32 	%p216, %r187, %r52;
	or.pred  	%p217, %p197, %p216;
	@%p217 bra 	$L__BB1_144;
	cvt.s64.s32 	%rd133, %r33;
	cvt.s64.s32 	%rd134, %r1;
	add.s64 	%rd135, %rd134, %rd133;
	shl.b64 	%rd136, %rd135, 2;
	add.s64 	%rd137, %rd1, %rd136;
	st.global.f32 	[%rd137+20], %f509;
$L__BB1_144:
	add.s32 	%r188, %r1, 6;
	setp.ge.s32 	%p219, %r188, %r52;
	or.pred  	%p220, %p197, %p219;
	@%p220 bra 	$L__BB1_147;
	cvt.s64.s32 	%rd138, %r33;
	cvt.s64.s32 	%rd139, %r1;
	add.s64 	%rd140, %rd139, %rd138;
	shl.b64 	%rd141, %rd140, 2;
	add.s64 	%rd142, %rd1, %rd141;
	st.global.f32 	[%rd142+24], %f524;
	bra.uni 	$L__BB1_147;
$L__BB1_146:
	cvt.s64.s32 	%rd143, %r33;
	cvt.s64.s32 	%rd144, %r1;
	add.s64 	%rd145, %rd144, %rd143;
	shl.b64 	%rd146, %rd145, 2;
	add.s64 	%rd147, %rd1, %rd146;
	st.global.v4.f32 	[%rd147+16], {%f510, %f509, %f524, %f507};
$L__BB1_147:
	setp.lt.s32 	%p221, %r34, %r52;
	add.s32 	%r37, %r2, 1;
	setp.lt.s32 	%p222, %r37, %r51;
	add.s32 	%r38, %r33, %r52;
	and.pred  	%p223, %p222, %p221;
	@%p223 bra 	$L__BB1_154;
	setp.ge.s32 	%p224, %r37, %r51;
	setp.ge.s32 	%p225, %r1, %r52;
	or.pred  	%p226, %p224, %p225;
	@%p226 bra 	$L__BB1_150;
	add.s32 	%r189, %r1, %r38;
	mul.wide.s32 	%rd148, %r189, 4;
	add.s64 	%rd149, %rd1, %rd148;
	st.global.f32 	[%rd149], %f506;
$L__BB1_150:
	add.s32 	%r190, %r1, 1;
	setp.ge.s32 	%p228, %r190, %r52;
	cvt.s64.s32 	%rd150, %r38;
	cvt.s64.s32 	%rd151, %r1;
	add.s64 	%rd152, %rd151, %rd150;
	shl.b64 	%rd153, %rd152, 2;
	add.s64 	%rd24, %rd1, %rd153;
	or.pred  	%p229, %p224, %p228;
	@%p229 bra 	$L__BB1_152;
	st.global.f32 	[%rd24+4], %f505;
$L__BB1_152:
	add.s32 	%r191, %r1, 2;
	setp.ge.s32 	%p231, %r191, %r52;
	or.pred  	%p232, %p224, %p231;
	@%p232 bra 	$L__BB1_155;
	st.global.f32 	[%rd24+8], %f530;
	bra.uni 	$L__BB1_155;
$L__BB1_154:
	add.s32 	%r192, %r1, %r38;
	mul.wide.s32 	%rd154, %r192, 4;
	add.s64 	%rd155, %rd1, %rd154;
	st.global.v4.f32 	[%rd155], {%f506, %f505, %f530, %f503};
$L__BB1_155:
	setp.lt.s32 	%p233, %r37, %r51;
	setp.lt.s32 	%p234, %r36, %r52;
	and.pred  	%p235, %p233, %p234;
	@%p235 bra 	$L__BB1_162;
	setp.ge.s32 	%p236, %r37, %r51;
	setp.ge.s32 	%p237, %r35, %r52;
	or.pred  	%p238, %p236, %p237;
	@%p238 bra 	$L__BB1_158;
	cvt.s64.s32 	%rd156, %r38;
	cvt.s64.s32 	%rd157, %r1;
	add.s64 	%rd158, %rd157, %rd156;
	shl.b64 	%rd159, %rd158, 2;
	add.s64 	%rd160, %rd1, %rd159;
	st.global.f32 	[%rd160+16], %f502;
$L__BB1_158:
	setp.ge.s32 	%p239, %r37, %r51;
	add.s32 	%r193, %r1, 5;
	setp.ge.s32 	%p240, %r193, %r52;
	or.pred  	%p241, %p239, %p240;
	@%p241 bra 	$L__BB1_160;
	cvt.s64.s32 	%rd161, %r38;
	cvt.s64.s32 	%rd162, %r1;
	add.s64 	%rd163, %rd162, %rd161;
	shl.b64 	%rd164, %rd163, 2;
	add.s64 	%rd165, %rd1, %rd164;
	st.global.f32 	[%rd165+20], %f501;
$L__BB1_160:
	setp.ge.s32 	%p242, %r37, %r51;
	add.s32 	%r194, %r1, 6;
	setp.ge.s32 	%p243, %r194, %r52;
	or.pred  	%p244, %p242, %p243;
	@%p244 bra 	$L__BB1_163;
	cvt.s64.s32 	%rd166, %r38;
	cvt.s64.s32 	%rd167, %r1;
	add.s64 	%rd168, %rd167, %rd166;
	shl.b64 	%rd169, %rd168, 2;
	add.s64 	%rd170, %rd1, %rd169;
	st.global.f32 	[%rd170+24], %f536;
	bra.uni 	$L__BB1_163;
$L__BB1_162:
	cvt.s64.s32 	%rd171, %r38;
	cvt.s64.s32 	%rd172, %r1;
	add.s64 	%rd173, %rd172, %rd171;
	shl.b64 	%rd174, %rd173, 2;
	add.s64 	%rd175, %rd1, %rd174;
	st.global.v4.f32 	[%rd175+16], {%f502, %f501, %f536, %f499};
$L__BB1_163:
	setp.lt.s32 	%p245, %r34, %r52;
	add.s32 	%r39, %r2, 2;
	setp.lt.s32 	%p246, %r39, %r51;
	add.s32 	%r40, %r38, %r52;
	and.pred  	%p247, %p246, %p245;
	@%p247 bra 	$L__BB1_170;
	setp.ge.s32 	%p248, %r39, %r51;
	setp.ge.s32 	%p249, %r1, %r52;
	or.pred  	%p250, %p248, %p249;
	@%p250 bra 	$L__BB1_166;
	add.s32 	%r195, %r1, %r40;
	mul.wide.s32 	%rd176, %r195, 4;
	add.s64 	%rd177, %rd1, %rd176;
	st.global.f32 	[%rd177], %f498;
$L__BB1_166:
	setp.ge.s32 	%p251, %r39, %r51;
	add.s32 	%r196, %r1, 1;
	setp.ge.s32 	%p252, %r196, %r52;
	cvt.s64.s32 	%rd178, %r40;
	cvt.s64.s32 	%rd179, %r1;
	add.s64 	%rd180, %rd179, %rd178;
	shl.b64 	%rd181, %rd180, 2;
	add.s64 	%rd25, %rd1, %rd181;
	or.pred  	%p253, %p251, %p252;
	@%p253 bra 	$L__BB1_168;
	st.global.f32 	[%rd25+4], %f497;
$L__BB1_168:
	setp.ge.s32 	%p254, %r39, %r51;
	add.s32 	%r197, %r1, 2;
	setp.ge.s32 	%p255, %r197, %r52;
	or.pred  	%p256, %p254, %p255;
	@%p256 bra 	$L__BB1_171;
	st.global.f32 	[%rd25+8], %f542;
	bra.uni 	$L__BB1_171;
$L__BB1_170:
	add.s32 	%r198, %r1, %r40;
	mul.wide.s32 	%rd182, %r198, 4;
	add.s64 	%rd183, %rd1, %rd182;
	st.global.v4.f32 	[%rd183], {%f498, %f497, %f542, %f495};
$L__BB1_171:
	setp.lt.s32 	%p257, %r39, %r51;
	setp.lt.s32 	%p258, %r36, %r52;
	and.pred  	%p259, %p257, %p258;
	@%p259 bra 	$L__BB1_178;
	setp.ge.s32 	%p260, %r39, %r51;
	setp.ge.s32 	%p261, %r35, %r52;
	or.pred  	%p262, %p260, %p261;
	@%p262 bra 	$L__BB1_174;
	cvt.s64.s32 	%rd184, %r40;
	cvt.s64.s32 	%rd185, %r1;
	add.s64 	%rd186, %rd185, %rd184;
	shl.b64 	%rd187, %rd186, 2;
	add.s64 	%rd188, %rd1, %rd187;
	st.global.f32 	[%rd188+16], %f494;
$L__BB1_174:
	setp.ge.s32 	%p263, %r39, %r51;
	add.s32 	%r199, %r1, 5;
	setp.ge.s32 	%p264, %r199, %r52;
	or.pred  	%p265, %p263, %p264;
	@%p265 bra 	$L__BB1_176;
	cvt.s64.s32 	%rd189, %r40;
	cvt.s64.s32 	%rd190, %r1;
	add.s64 	%rd191, %rd190, %rd189;
	shl.b64 	%rd192, %rd191, 2;
	add.s64 	%rd193, %rd1, %rd192;
	st.global.f32 	[%rd193+20], %f493;
$L__BB1_176:
	setp.ge.s32 	%p266, %r39, %r51;
	add.s32 	%r200, %r1, 6;
	setp.ge.s32 	%p267, %r200, %r52;
	or.pred  	%p268, %p266, %p267;
	@%p268 bra 	$L__BB1_179;
	cvt.s64.s32 	%rd194, %r40;
	cvt.s64.s32 	%rd195, %r1;
	add.s64 	%rd196, %rd195, %rd194;
	shl.b64 	%rd197, %rd196, 2;
	add.s64 	%rd198, %rd1, %rd197;
	st.global.f32 	[%rd198+24], %f548;
	bra.uni 	$L__BB1_179;
$L__BB1_178:
	cvt.s64.s32 	%rd199, %r40;
	cvt.s64.s32 	%rd200, %r1;
	add.s64 	%rd201, %rd200, %rd199;
	shl.b64 	%rd202, %rd201, 2;
	add.s64 	%rd203, %rd1, %rd202;
	st.global.v4.f32 	[%rd203+16], {%f494, %f493, %f548, %f491};
$L__BB1_179:
	setp.lt.s32 	%p269, %r34, %r52;
	add.s32 	%r41, %r2, 3;
	setp.lt.s32 	%p270, %r41, %r51;
	add.s32 	%r42, %r40, %r52;
	and.pred  	%p271, %p270, %p269;
	@%p271 bra 	$L__BB1_186;
	setp.ge.s32 	%p272, %r41, %r51;
	setp.ge.s32 	%p273, %r1, %r52;
	or.pred  	%p274, %p272, %p273;
	@%p274 bra 	$L__BB1_182;
	add.s32 	%r201, %r1, %r42;
	mul.wide.s32 	%rd204, %r201, 4;
	add.s64 	%rd205, %rd1, %rd204;
	st.global.f32 	[%rd205], %f490;
$L__BB1_182:
	setp.ge.s32 	%p275, %r41, %r51;
	add.s32 	%r202, %r1, 1;
	setp.ge.s32 	%p276, %r202, %r52;
	cvt.s64.s32 	%rd206, %r42;
	cvt.s64.s32 	%rd207, %r1;
	add.s64 	%rd208, %rd207, %rd206;
	shl.b64 	%rd209, %rd208, 2;
	add.s64 	%rd26, %rd1, %rd209;
	or.pred  	%p277, %p275, %p276;
	@%p277 bra 	$L__BB1_184;
	st.global.f32 	[%rd26+4], %f489;
$L__BB1_184:
	setp.ge.s32 	%p278, %r41, %r51;
	add.s32 	%r203, %r1, 2;
	setp.ge.s32 	%p279, %r203, %r52;
	or.pred  	%p280, %p278, %p279;
	@%p280 bra 	$L__BB1_187;
	st.global.f32 	[%rd26+8], %f554;
	bra.uni 	$L__BB1_187;
$L__BB1_186:
	add.s32 	%r204, %r1, %r42;
	mul.wide.s32 	%rd210, %r204, 4;
	add.s64 	%rd211, %rd1, %rd210;
	st.global.v4.f32 	[%rd211], {%f490, %f489, %f554, %f487};
$L__BB1_187:
	setp.lt.s32 	%p281, %r41, %r51;
	setp.lt.s32 	%p282, %r36, %r52;
	and.pred  	%p283, %p281, %p282;
	@%p283 bra 	$L__BB1_194;
	setp.ge.s32 	%p284, %r41, %r51;
	setp.ge.s32 	%p285, %r35, %r52;
	or.pred  	%p286, %p284, %p285;
	@%p286 bra 	$L__BB1_190;
	cvt.s64.s32 	%rd212, %r42;
	cvt.s64.s32 	%rd213, %r1;
	add.s64 	%rd214, %rd213, %rd212;
	shl.b64 	%rd215, %rd214, 2;
	add.s64 	%rd216, %rd1, %rd215;
	st.global.f32 	[%rd216+16], %f486;
$L__BB1_190:
	setp.ge.s32 	%p287, %r41, %r51;
	add.s32 	%r205, %r1, 5;
	setp.ge.s32 	%p288, %r205, %r52;
	or.pred  	%p289, %p287, %p288;
	@%p289 bra 	$L__BB1_192;
	cvt.s64.s32 	%rd217, %r42;
	cvt.s64.s32 	%rd218, %r1;
	add.s64 	%rd219, %rd218, %rd217;
	shl.b64 	%rd220, %rd219, 2;
	add.s64 	%rd221, %rd1, %rd220;
	st.global.f32 	[%rd221+20], %f485;
$L__BB1_192:
	setp.ge.s32 	%p290, %r41, %r51;
	add.s32 	%r206, %r1, 6;
	setp.ge.s32 	%p291, %r206, %r52;
	or.pred  	%p292, %p290, %p291;
	@%p292 bra 	$L__BB1_195;
	cvt.s64.s32 	%rd222, %r42;
	cvt.s64.s32 	%rd223, %r1;
	add.s64 	%rd224, %rd223, %rd222;
	shl.b64 	%rd225, %rd224, 2;
	add.s64 	%rd226, %rd1, %rd225;
	st.global.f32 	[%rd226+24], %f560;
	bra.uni 	$L__BB1_195;
$L__BB1_194:
	cvt.s64.s32 	%rd227, %r42;
	cvt.s64.s32 	%rd228, %r1;
	add.s64 	%rd229, %rd228, %rd227;
	shl.b64 	%rd230, %rd229, 2;
	add.s64 	%rd231, %rd1, %rd230;
	st.global.v4.f32 	[%rd231+16], {%f486, %f485, %f560, %f483};
$L__BB1_195:
	setp.lt.s32 	%p293, %r34, %r52;
	add.s32 	%r43, %r2, 4;
	setp.lt.s32 	%p294, %r43, %r51;
	add.s32 	%r44, %r42, %r52;
	and.pred  	%p295, %p294, %p293;
	@%p295 bra 	$L__BB1_202;
	setp.ge.s32 	%p296, %r43, %r51;
	setp.ge.s32 	%p297, %r1, %r52;
	or.pred  	%p298, %p296, %p297;
	@%p298 bra 	$L__BB1_198;
	add.s32 	%r207, %r1, %r44;
	mul.wide.s32 	%rd232, %r207, 4;
	add.s64 	%rd233, %rd1, %rd232;
	st.global.f32 	[%rd233], %f482;
$L__BB1_198:
	setp.ge.s32 	%p299, %r43, %r51;
	add.s32 	%r208, %r1, 1;
	setp.ge.s32 	%p300, %r208, %r52;
	cvt.s64.s32 	%rd234, %r44;
	cvt.s64.s32 	%rd235, %r1;
	add.s64 	%rd236, %rd235, %rd234;
	shl.b64 	%rd237, %rd236, 2;
	add.s64 	%rd27, %rd1, %rd237;
	or.pred  	%p301, %p299, %p300;
	@%p301 bra 	$L__BB1_200;
	st.global.f32 	[%rd27+4], %f481;
$L__BB1_200:
	setp.ge.s32 	%p302, %r43, %r51;
	add.s32 	%r209, %r1, 2;
	setp.ge.s32 	%p303, %r209, %r52;
	or.pred  	%p304, %p302, %p303;
	@%p304 bra 	$L__BB1_203;
	st.global.f32 	[%rd27+8], %f566;
	bra.uni 	$L__BB1_203;
$L__BB1_202:
	add.s32 	%r210, %r1, %r44;
	mul.wide.s32 	%rd238, %r210, 4;
	add.s64 	%rd239, %rd1, %rd238;
	st.global.v4.f32 	[%rd239], {%f482, %f481, %f566, %f479};
$L__BB1_203:
	setp.lt.s32 	%p305, %r43, %r51;
	setp.lt.s32 	%p306, %r36, %r52;
	and.pred  	%p307, %p305, %p306;
	@%p307 bra 	$L__BB1_210;
	setp.ge.s32 	%p308, %r43, %r51;
	setp.ge.s32 	%p309, %r35, %r52;
	or.pred  	%p310, %p308, %p309;
	@%p310 bra 	$L__BB1_206;
	cvt.s64.s32 	%rd240, %r44;
	cvt.s64.s32 	%rd241, %r1;
	add.s64 	%rd242, %rd241, %rd240;
	shl.b64 	%rd243, %rd242, 2;
	add.s64 	%rd244, %rd1, %rd243;
	st.global.f32 	[%rd244+16], %f478;
$L__BB1_206:
	setp.ge.s32 	%p311, %r43, %r51;
	add.s32 	%r211, %r1, 5;
	setp.ge.s32 	%p312, %r211, %r52;
	or.pred  	%p313, %p311, %p312;
	@%p313 bra 	$L__BB1_208;
	cvt.s64.s32 	%rd245, %r44;
	cvt.s64.s32 	%rd246, %r1;
	add.s64 	%rd247, %rd246, %rd245;
	shl.b64 	%rd248, %rd247, 2;
	add.s64 	%rd249, %rd1, %rd248;
	st.global.f32 	[%rd249+20], %f477;
$L__BB1_208:
	setp.ge.s32 	%p314, %r43, %r51;
	add.s32 	%r212, %r1, 6;
	setp.ge.s32 	%p315, %r212, %r52;
	or.pred  	%p316, %p314, %p315;
	@%p316 bra 	$L__BB1_211;
	cvt.s64.s32 	%rd250, %r44;
	cvt.s64.s32 	%rd251, %r1;
	add.s64 	%rd252, %rd251, %rd250;
	shl.b64 	%rd253, %rd252, 2;
	add.s64 	%rd254, %rd1, %rd253;
	st.global.f32 	[%rd254+24], %f572;
	bra.uni 	$L__BB1_211;
$L__BB1_210:
	cvt.s64.s32 	%rd255, %r44;
	cvt.s64.s32 	%rd256, %r1;
	add.s64 	%rd257, %rd256, %rd255;
	shl.b64 	%rd258, %rd257, 2;
	add.s64 	%rd259, %rd1, %rd258;
	st.global.v4.f32 	[%rd259+16], {%f478, %f477, %f572, %f475};
$L__BB1_211:
	setp.lt.s32 	%p317, %r34, %r52;
	add.s32 	%r45, %r2, 5;
	setp.lt.s32 	%p318, %r45, %r51;
	add.s32 	%r46, %r44, %r52;
	and.pred  	%p319, %p318, %p317;
	@%p319 bra 	$L__BB1_218;
	setp.ge.s32 	%p320, %r45, %r51;
	setp.ge.s32 	%p321, %r1, %r52;
	or.pred  	%p322, %p320, %p321;
	@%p322 bra 	$L__BB1_214;
	add.s32 	%r213, %r1, %r46;
	mul.wide.s32 	%rd260, %r213, 4;
	add.s64 	%rd261, %rd1, %rd260;
	st.global.f32 	[%rd261], %f474;
$L__BB1_214:
	setp.ge.s32 	%p323, %r45, %r51;
	add.s32 	%r214, %r1, 1;
	setp.ge.s32 	%p324, %r214, %r52;
	cvt.s64.s32 	%rd262, %r46;
	cvt.s64.s32 	%rd263, %r1;
	add.s64 	%rd264, %rd263, %rd262;
	shl.b64 	%rd265, %rd264, 2;
	add.s64 	%rd28, %rd1, %rd265;
	or.pred  	%p325, %p323, %p324;
	@%p325 bra 	$L__BB1_216;
	st.global.f32 	[%rd28+4], %f473;
$L__BB1_216:
	setp.ge.s32 	%p326, %r45, %r51;
	add.s32 	%r215, %r1, 2;
	setp.ge.s32 	%p327, %r215, %r52;
	or.pred  	%p328, %p326, %p327;
	@%p328 bra 	$L__BB1_219;
	st.global.f32 	[%rd28+8], %f578;
	bra.uni 	$L__BB1_219;
$L__BB1_218:
	add.s32 	%r216, %r1, %r46;
	mul.wide.s32 	%rd266, %r216, 4;
	add.s64 	%rd267, %rd1, %rd266;
	st.global.v4.f32 	[%rd267], {%f474, %f473, %f578, %f471};
$L__BB1_219:
	setp.lt.s32 	%p329, %r45, %r51;
	setp.lt.s32 	%p330, %r36, %r52;
	and.pred  	%p331, %p329, %p330;
	@%p331 bra 	$L__BB1_226;
	setp.ge.s32 	%p332, %r45, %r51;
	setp.ge.s32 	%p333, %r35, %r52;
	or.pred  	%p334, %p332, %p333;
	@%p334 bra 	$L__BB1_222;
	cvt.s64.s32 	%rd268, %r46;
	cvt.s64.s32 	%rd269, %r1;
	add.s64 	%rd270, %rd269, %rd268;
	shl.b64 	%rd271, %rd270, 2;
	add.s64 	%rd272, %rd1, %rd271;
	st.global.f32 	[%rd272+16], %f470;
$L__BB1_222:
	setp.ge.s32 	%p335, %r45, %r51;
	add.s32 	%r217, %r1, 5;
	setp.ge.s32 	%p336, %r217, %r52;
	or.pred  	%p337, %p335, %p336;
	@%p337 bra 	$L__BB1_224;
	cvt.s64.s32 	%rd273, %r46;
	cvt.s64.s32 	%rd274, %r1;
	add.s64 	%rd275, %rd274, %rd273;
	shl.b64 	%rd276, %rd275, 2;
	add.s64 	%rd277, %rd1, %rd276;
	st.global.f32 	[%rd277+20], %f469;
$L__BB1_224:
	setp.ge.s32 	%p338, %r45, %r51;
	add.s32 	%r218, %r1, 6;
	setp.ge.s32 	%p339, %r218, %r52;
	or.pred  	%p340, %p338, %p339;
	@%p340 bra 	$L__BB1_227;
	cvt.s64.s32 	%rd278, %r46;
	cvt.s64.s32 	%rd279, %r1;
	add.s64 	%rd280, %rd279, %rd278;
	shl.b64 	%rd281, %rd280, 2;
	add.s64 	%rd282, %rd1, %rd281;
	st.global.f32 	[%rd282+24], %f584;
	bra.uni 	$L__BB1_227;
$L__BB1_226:
	cvt.s64.s32 	%rd283, %r46;
	cvt.s64.s32 	%rd284, %r1;
	add.s64 	%rd285, %rd284, %rd283;
	shl.b64 	%rd286, %rd285, 2;
	add.s64 	%rd287, %rd1, %rd286;
	st.global.v4.f32 	[%rd287+16], {%f470, %f469, %f584, %f467};
$L__BB1_227:
	setp.lt.s32 	%p341, %r34, %r52;
	add.s32 	%r47, %r2, 6;
	setp.lt.s32 	%p342, %r47, %r51;
	add.s32 	%r48, %r46, %r52;
	and.pred  	%p343, %p342, %p341;
	@%p343 bra 	$L__BB1_234;
	setp.ge.s32 	%p344, %r47, %r51;
	setp.ge.s32 	%p345, %r1, %r52;
	or.pred  	%p346, %p344, %p345;
	@%p346 bra 	$L__BB1_230;
	add.s32 	%r219, %r1, %r48;
	mul.wide.s32 	%rd288, %r219, 4;
	add.s64 	%rd289, %rd1, %rd288;
	st.global.f32 	[%rd289], %f466;
$L__BB1_230:
	setp.ge.s32 	%p347, %r47, %r51;
	add.s32 	%r220, %r1, 1;
	setp.ge.s32 	%p348, %r220, %r52;
	cvt.s64.s32 	%rd290, %r48;
	cvt.s64.s32 	%rd291, %r1;
	add.s64 	%rd292, %rd291, %rd290;
	shl.b64 	%rd293, %rd292, 2;
	add.s64 	%rd29, %rd1, %rd293;
	or.pred  	%p349, %p347, %p348;
	@%p349 bra 	$L__BB1_232;
	st.global.f32 	[%rd29+4], %f465;
$L__BB1_232:
	setp.ge.s32 	%p350, %r47, %r51;
	add.s32 	%r221, %r1, 2;
	setp.ge.s32 	%p351, %r221, %r52;
	or.pred  	%p352, %p350, %p351;
	@%p352 bra 	$L__BB1_235;
	st.global.f32 	[%rd29+8], %f590;
	bra.uni 	$L__BB1_235;
$L__BB1_234:
	add.s32 	%r222, %r1, %r48;
	mul.wide.s32 	%rd294, %r222, 4;
	add.s64 	%rd295, %rd1, %rd294;
	st.global.v4.f32 	[%rd295], {%f466, %f465, %f590, %f463};
$L__BB1_235:
	setp.lt.s32 	%p353, %r47, %r51;
	setp.lt.s32 	%p354, %r36, %r52;
	and.pred  	%p355, %p353, %p354;
	@%p355 bra 	$L__BB1_242;
	setp.ge.s32 	%p356, %r47, %r51;
	setp.ge.s32 	%p357, %r35, %r52;
	or.pred  	%p358, %p356, %p357;
	@%p358 bra 	$L__BB1_238;
	cvt.s64.s32 	%rd296, %r48;
	cvt.s64.s32 	%rd297, %r1;
	add.s64 	%rd298, %rd297, %rd296;
	shl.b64 	%rd299, %rd298, 2;
	add.s64 	%rd300, %rd1, %rd299;
	st.global.f32 	[%rd300+16], %f462;
$L__BB1_238:
	setp.ge.s32 	%p359, %r47, %r51;
	add.s32 	%r223, %r1, 5;
	setp.ge.s32 	%p360, %r223, %r52;
	or.pred  	%p361, %p359, %p360;
	@%p361 bra 	$L__BB1_240;
	cvt.s64.s32 	%rd301, %r48;
	cvt.s64.s32 	%rd302, %r1;
	add.s64 	%rd303, %rd302, %rd301;
	shl.b64 	%rd304, %rd303, 2;
	add.s64 	%rd305, %rd1, %rd304;
	st.global.f32 	[%rd305+20], %f461;
$L__BB1_240:
	setp.ge.s32 	%p362, %r47, %r51;
	add.s32 	%r224, %r1, 6;
	setp.ge.s32 	%p363, %r224, %r52;
	or.pred  	%p364, %p362, %p363;
	@%p364 bra 	$L__BB1_243;
	cvt.s64.s32 	%rd306, %r48;
	cvt.s64.s32 	%rd307, %r1;
	add.s64 	%rd308, %rd307, %rd306;
	shl.b64 	%rd309, %rd308, 2;
	add.s64 	%rd310, %rd1, %rd309;
	st.global.f32 	[%rd310+24], %f596;
	bra.uni 	$L__BB1_243;
$L__BB1_242:
	cvt.s64.s32 	%rd311, %r48;
	cvt.s64.s32 	%rd312, %r1;
	add.s64 	%rd313, %rd312, %rd311;
	shl.b64 	%rd314, %rd313, 2;
	add.s64 	%rd315, %rd1, %rd314;
	st.global.v4.f32 	[%rd315+16], {%f462, %f461, %f596, %f459};
$L__BB1_243:
	setp.lt.s32 	%p365, %r34, %r52;
	add.s32 	%r49, %r2, 7;
	setp.lt.s32 	%p366, %r49, %r51;
	add.s32 	%r50, %r48, %r52;
	and.pred  	%p367, %p366, %p365;
	@%p367 bra 	$L__BB1_250;
	setp.ge.s32 	%p368, %r49, %r51;
	setp.ge.s32 	%p369, %r1, %r52;
	or.pred  	%p370, %p368, %p369;
	@%p370 bra 	$L__BB1_246;
	add.s32 	%r225, %r1, %r50;
	mul.wide.s32 	%rd316, %r225, 4;
	add.s64 	%rd317, %rd1, %rd316;
	st.global.f32 	[%rd317], %f458;
$L__BB1_246:
	setp.ge.s32 	%p371, %r49, %r51;
	add.s32 	%r226, %r1, 1;
	setp.ge.s32 	%p372, %r226, %r52;
	cvt.s64.s32 	%rd318, %r50;
	cvt.s64.s32 	%rd319, %r1;
	add.s64 	%rd320, %rd319, %rd318;
	shl.b64 	%rd321, %rd320, 2;
	add.s64 	%rd30, %rd1, %rd321;
	or.pred  	%p373, %p371, %p372;
	@%p373 bra 	$L__BB1_248;
	st.global.f32 	[%rd30+4], %f457;
$L__BB1_248:
	setp.ge.s32 	%p374, %r49, %r51;
	add.s32 	%r227, %r1, 2;
	setp.ge.s32 	%p375, %r227, %r52;
	or.pred  	%p376, %p374, %p375;
	@%p376 bra 	$L__BB1_251;
	st.global.f32 	[%rd30+8], %f602;
	bra.uni 	$L__BB1_251;
$L__BB1_250:
	add.s32 	%r228, %r1, %r50;
	mul.wide.s32 	%rd322, %r228, 4;
	add.s64 	%rd323, %rd1, %rd322;
	st.global.v4.f32 	[%rd323], {%f458, %f457, %f602, %f455};
$L__BB1_251:
	setp.lt.s32 	%p377, %r49, %r51;
	setp.lt.s32 	%p378, %r36, %r52;
	and.pred  	%p379, %p377, %p378;
	@%p379 bra 	$L__BB1_258;
	setp.ge.s32 	%p380, %r49, %r51;
	setp.ge.s32 	%p381, %r35, %r52;
	or.pred  	%p382, %p380, %p381;
	@%p382 bra 	$L__BB1_254;
	cvt.s64.s32 	%rd324, %r50;
	cvt.s64.s32 	%rd325, %r1;
	add.s64 	%rd326, %rd325, %rd324;
	shl.b64 	%rd327, %rd326, 2;
	add.s64 	%rd328, %rd1, %rd327;
	st.global.f32 	[%rd328+16], %f454;
$L__BB1_254:
	setp.ge.s32 	%p383, %r49, %r51;
	add.s32 	%r229, %r1, 5;
	setp.ge.s32 	%p384, %r229, %r52;
	or.pred  	%p385, %p383, %p384;
	@%p385 bra 	$L__BB1_256;
	cvt.s64.s32 	%rd329, %r50;
	cvt.s64.s32 	%rd330, %r1;
	add.s64 	%rd331, %rd330, %rd329;
	shl.b64 	%rd332, %rd331, 2;
	add.s64 	%rd333, %rd1, %rd332;
	st.global.f32 	[%rd333+20], %f453;
$L__BB1_256:
	setp.ge.s32 	%p386, %r49, %r51;
	add.s32 	%r230, %r1, 6;
	setp.ge.s32 	%p387, %r230, %r52;
	or.pred  	%p388, %p386, %p387;
	@%p388 bra 	$L__BB1_259;
	cvt.s64.s32 	%rd334, %r50;
	cvt.s64.s32 	%rd335, %r1;
	add.s64 	%rd336, %rd335, %rd334;
	shl.b64 	%rd337, %rd336, 2;
	add.s64 	%rd338, %rd1, %rd337;
	st.global.f32 	[%rd338+24], %f608;
	bra.uni 	$L__BB1_259;
$L__BB1_258:
	cvt.s64.s32 	%rd339, %r50;
	cvt.s64.s32 	%rd340, %r1;
	add.s64 	%rd341, %rd340, %rd339;
	shl.b64 	%rd342, %rd341, 2;
	add.s64 	%rd343, %rd1, %rd342;
	st.global.v4.f32 	[%rd343+16], {%f454, %f453, %f608, %f451};
$L__BB1_259:
	ret;

}
	// .globl	_ZN13matmul_tensor18matmul_tensor_mainEiiiiPKfS1_Pf
.visible .entry _ZN13matmul_tensor18matmul_tensor_mainEiiiiPKfS1_Pf(
	.param .u32 _ZN13matmul_tensor18matmul_tensor_mainEiiiiPKfS1_Pf_param_0,
	.param .u32 _ZN13matmul_tensor18matmul_tensor_mainEiiiiPKfS1_Pf_param_1,
	.param .u32 _ZN13matmul_tensor18matmul_tensor_mainEiiiiPKfS1_Pf_param_2,
	.param .u32 _ZN13matmul_tensor18matmul_tensor_mainEiiiiPKfS1_Pf_param_3,
	.param .u64 .ptr .align 1 _ZN13matmul_tensor18matmul_tensor_mainEiiiiPKfS1_Pf_param_4,
	.param .u64 .ptr .align 1 _ZN13matmul_tensor18matmul_tensor_mainEiiiiPKfS1_Pf_param_5,
	.param .u64 .ptr .align 1 _ZN13matmul_tensor18matmul_tensor_mainEiiiiPKfS1_Pf_param_6
)
{
	.reg .pred 	%p<16>;
	.reg .b32 	%r<916>;
	.reg .b32 	%f<49>;
	.reg .b64 	%rd<74>;

	ld.param.u32 	%r278, [_ZN13matmul_tensor18matmul_tensor_mainEiiiiPKfS1_Pf_param_2];
	ld.param.u32 	%r280, [_ZN13matmul_tensor18matmul_tensor_mainEiiiiPKfS1_Pf_param_3];
	add.s32 	%r281, %r278, %r280;
	add.s32 	%r282, %r281, -1;
	div.s32 	%r283, %r282, %r280;
	mov.u32 	%r284, %ctaid.z;
	mul.lo.s32 	%r784, %r283, %r284;
	add.s32 	%r285, %r784, %r283;
	min.s32 	%r2, %r285, %r278;
	setp.ge.s32 	%p1, %r784, %r2;
	mov.b32 	%r787, 0;
	mov.u32 	%r788, %r787;
	mov.u32 	%r789, %r787;
	mov.u32 	%r790, %r787;
	mov.u32 	%r791, %r787;
	mov.u32 	%r792, %r787;
	mov.u32 	%r793, %r787;
	mov.u32 	%r794, %r787;
	mov.u32 	%r795, %r787;
	mov.u32 	%r796, %r787;
	mov.u32 	%r797, %r787;
	mov.u32 	%r798, %r787;
	mov.u32 	%r799, %r787;
	mov.u32 	%r800, %r787;
	mov.u32 	%r801, %r787;
	mov.u32 	%r802, %r787;
	mov.u32 	%r803, %r787;
	mov.u32 	%r804, %r787;
	mov.u32 	%r805, %r787;
	mov.u32 	%r806, %r787;
	mov.u32 	%r807, %r787;
	mov.u32 	%r808, %r787;
	mov.u32 	%r809, %r787;
	mov.u32 	%r810, %r787;
	mov.u32 	%r811, %r787;
	mov.u32 	%r812, %r787;
	mov.u32 	%r813, %r787;
	mov.u32 	%r814, %r787;
	mov.u32 	%r815, %r787;
	mov.u32 	%r816, %r787;
	mov.u32 	%r817, %r787;
	mov.u32 	%r818, %r787;
	mov.u32 	%r819, %r787;
	mov.u32 	%r820, %r787;
	mov.u32 	%r821, %r787;
	mov.u32 	%r822, %r787;
	mov.u32 	%r823, %r787;
	mov.u32 	%r824, %r787;
	mov.u32 	%r825, %r787;
	mov.u32 	%r826, %r787;
	mov.u32 	%r827, %r787;
	mov.u32 	%r828, %r787;
	mov.u32 	%r829, %r787;
	mov.u32 	%r830, %r787;
	mov.u32 	%r831, %r787;
	mov.u32 	%r832, %r787;
	mov.u32 	%r833, %r787;
	mov.u32 	%r834, %r787;
	mov.u32 	%r835, %r787;
	mov.u32 	%r836, %r787;
	mov.u32 	%r837, %r787;
	mov.u32 	%r838, %r787;
	mov.u32 	%r839, %r787;
	mov.u32 	%r840, %r787;
	mov.u32 	%r841, %r787;
	mov.u32 	%r842, %r787;
	mov.u32 	%r843, %r787;
	mov.u32 	%r844, %r787;
	mov.u32 	%r845, %r787;
	mov.u32 	%r846, %r787;
	mov.u32 	%r847, %r787;
	mov.u32 	%r848, %r787;
	mov.u32 	%r849, %r787;
	mov.u32 	%r850, %r787;
	@%p1 bra 	$L__BB2_17;
	mov.b32 	%r787, 0;
$L__BB2_2:
	ld.param.u64 	%rd64, [_ZN13matmul_tensor18matmul_tensor_mainEiiiiPKfS1_Pf_param_4];
	ld.param.u32 	%r716, [_ZN13matmul_tensor18matmul_tensor_mainEiiiiPKfS1_Pf_param_2];
	ld.param.u32 	%r703, [_ZN13matmul_tensor18matmul_tensor_mainEiiiiPKfS1_Pf_param_1];
	mov.u32 	%r287, %ctaid.x;
	shl.b32 	%r288, %r287, 7;
	mov.u32 	%r289, %tid.x;
	shl.b32 	%r290, %r289, 2;
	add.s32 	%r291, %r288, %r290;
	add.s32 	%r292, %r291, 3;
	setp.lt.s32 	%p2, %r292, %r703;
	add.s32 	%r293, %r784, %r289;
	mov.u32 	%r294, %ctaid.y;
	shl.b32 	%r295, %r294, 7;
	mov.u32 	%r296, %tid.y;
	shl.b32 	%r297, %r296, 4;
	add.s32 	%r298, %r295, %r297;
	mad.lo.s32 	%r299, %r298, %r716, %r293;
	cvta.to.global.u64 	%rd4, %rd64;
	mul.wide.s32 	%rd5, %r299, 4;
	add.s64 	%rd6, %rd4, %rd5;
	ld.global.f32 	%f1, [%rd6];
	mad.lo.s32 	%r300, %r296, 576, %r289;
	shl.b32 	%r301, %r300, 2;
	mov.u32 	%r302, _ZN13matmul_tensor6sharedE;
	add.s32 	%r303, %r302, %r301;
	st.shared.f32 	[%r303], %f1;
	mul.wide.s32 	%rd7, %r716, 4;
	add.s64 	%rd8, %rd6, %rd7;
	ld.global.f32 	%f2, [%rd8];
	st.shared.f32 	[%r303+144], %f2;
	add.s64 	%rd9, %rd8, %rd7;
	ld.global.f32 	%f3, [%rd9];
	st.shared.f32 	[%r303+288], %f3;
	add.s64 	%rd10, %rd9, %rd7;
	ld.global.f32 	%f4, [%rd10];
	st.shared.f32 	[%r303+432], %f4;
	add.s64 	%rd11, %rd10, %rd7;
	ld.global.f32 	%f5, [%rd11];
	st.shared.f32 	[%r303+576], %f5;
	add.s64 	%rd12, %rd11, %rd7;
	ld.global.f32 	%f6, [%rd12];
	st.shared.f32 	[%r303+720], %f6;
	add.s64 	%rd13, %rd12, %rd7;
	ld.global.f32 	%f7, [%rd13];
	st.shared.f32 	[%r303+864], %f7;
	add.s64 	%rd14, %rd13, %rd7;
	ld.global.f32 	%f8, [%rd14];
	st.shared.f32 	[%r303+1008], %f8;
	add.s64 	%rd15, %rd14, %rd7;
	ld.global.f32 	%f9, [%rd15];
	st.shared.f32 	[%r303+1152], %f9;
	add.s64 	%rd16, %rd15, %rd7;
	ld.global.f32 	%f10, [%rd16];
	st.shared.f32 	[%r303+1296], %f10;
	add.s64 	%rd17, %rd16, %rd7;
	ld.global.f32 	%f11, [%rd17];
	st.shared.f32 	[%r303+1440], %f11;
	add.s64 	%rd18, %rd17, %rd7;
	ld.global.f32 	%f12, [%rd18];
	st.shared.f32 	[%r303+1584], %f12;
	add.s64 	%rd19, %rd18, %rd7;
	ld.global.f32 	%f13, [%rd19];
	st.shared.f32 	[%r303+1728], %f13;
	add.s64 	%rd20, %rd19, %rd7;
	ld.global.f32 	%f14, [%rd20];
	st.shared.f32 	[%r303+1872], %f14;
	add.s64 	%rd21, %rd20, %rd7;
	ld.global.f32 	%f15, [%rd21];
	st.shared.f32 	[%r303+2016], %f15;
	add.s64 	%rd22, %rd21, %rd7;
	ld.global.f32 	%f16, [%rd22];
	st.shared.f32 	[%r303+2160], %f16;
	shl.b32 	%r304, %r296, 2;
	add.s32 	%r305, %r304, %r784;
	setp.lt.s32 	%p3, %r305, %r716;
	and.pred  	%p4, %p3, %p2;
	@%p4 bra 	$L__BB2_4;
	ld.param.u64 	%rd65, [_ZN13matmul_tensor18matmul_tensor_mainEiiiiPKfS1_Pf_param_5];
	ld.param.u32 	%r704, [_ZN13matmul_tensor18matmul_tensor_mainEiiiiPKfS1_Pf_param_1];
	mad.lo.s32 	%r314, %r305, %r704, %r291;
	cvta.to.global.u64 	%rd23, %rd65;
	mul.wide.s32 	%rd24, %r314, 4;
	add.s64 	%rd25, %rd23, %rd24;
	ld.global.f32 	%f17, [%rd25];
	ld.global.f32 	%f18, [%rd25+4];
	ld.global.f32 	%f19, [%rd25+8];
	ld.global.f32 	%f20, [%rd25+12];
	mad.lo.s32 	%r315, %r296, 656, %r291;
	shl.b32 	%r316, %r315, 2;
	add.s32 	%r318, %r302, %r316;
	st.shared.v4.f32 	[%r318+18432], {%f17, %f18, %f19, %f20};
	bra.uni 	$L__BB2_5;
$L__BB2_4:
	ld.param.u64 	%rd66, [_ZN13matmul_tensor18matmul_tensor_mainEiiiiPKfS1_Pf_param_5];
	ld.param.u32 	%r705, [_ZN13matmul_tensor18matmul_tensor_mainEiiiiPKfS1_Pf_param_1];
	mad.lo.s32 	%r322, %r305, %r705, %r291;
	cvta.to.global.u64 	%rd26, %rd66;
	mul.wide.s32 	%rd27, %r322, 4;
	add.s64 	%rd28, %rd26, %rd27;
	ld.global.v4.f32 	{%f21, %f22, %f23, %f24}, [%rd28];
	mad.lo.s32 	%r325, %r296, 656, %r290;
	shl.b32 	%r326, %r325, 2;
	mov.u32 	%r327, _ZN13matmul_tensor6sharedE;
	add.s32 	%r328, %r327, %r326;
	st.shared.v4.f32 	[%r328+18432], {%f21, %f22, %f23, %f24};
$L__BB2_5:
	ld.param.u32 	%r717, [_ZN13matmul_tensor18matmul_tensor_mainEiiiiPKfS1_Pf_param_2];
	ld.param.u32 	%r706, [_ZN13matmul_tensor18matmul_tensor_mainEiiiiPKfS1_Pf_param_1];
	shl.b32 	%r332, %r289, 2;
	add.s32 	%r333, %r288, %r332;
	add.s32 	%r334, %r333, 3;
	setp.lt.s32 	%p5, %r334, %r706;
	shl.b32 	%r336, %r296, 2;
	add.s32 	%r70, %r336, %r784;
	add.s32 	%r337, %r70, 1;
	setp.lt.s32 	%p6, %r337, %r717;
	and.pred  	%p7, %p6, %p5;
	@%p7 bra 	$L__BB2_7;
	ld.param.u64 	%rd67, [_ZN13matmul_tensor18matmul_tensor_mainEiiiiPKfS1_Pf_param_5];
	ld.param.u32 	%r707, [_ZN13matmul_tensor18matmul_tensor_mainEiiiiPKfS1_Pf_param_1];
	mad.lo.s32 	%r341, %r707, %r70, %r707;
	mov.u32 	%r342, %ctaid.x;
	shl.b32 	%r343, %r342, 7;
	mov.u32 	%r344, %tid.x;
	shl.b32 	%r345, %r344, 2;
	add.s32 	%r346, %r343, %r345;
	add.s32 	%r347, %r346, %r341;
	cvta.to.global.u64 	%rd29, %rd67;
	mul.wide.s32 	%rd30, %r347, 4;
	add.s64 	%rd31, %rd29, %rd30;
	ld.global.f32 	%f25, [%rd31];
	ld.global.f32 	%f26, [%rd31+4];
	ld.global.f32 	%f27, [%rd31+8];
	ld.global.f32 	%f28, [%rd31+12];
	mad.lo.s32 	%r348, %r296, 656, %r346;
	shl.b32 	%r349, %r348, 2;
	mov.u32 	%r350, _ZN13matmul_tensor6sharedE;
	add.s32 	%r351, %r350, %r349;
	st.shared.v4.f32 	[%r351+19088], {%f25, %f26, %f27, %f28};
	bra.uni 	$L__BB2_8;
$L__BB2_7:
	ld.param.u64 	%rd68, [_ZN13matmul_tensor18matmul_tensor_mainEiiiiPKfS1_Pf_param_5];
	ld.param.u32 	%r708, [_ZN13matmul_tensor18matmul_tensor_mainEiiiiPKfS1_Pf_param_1];
	mad.lo.s32 	%r352, %r708, %r70, %r708;
	add.s32 	%r353, %r352, %r333;
	cvta.to.global.u64 	%rd32, %rd68;
	mul.wide.s32 	%rd33, %r353, 4;
	add.s64 	%rd34, %rd32, %rd33;
	ld.global.v4.f32 	{%f29, %f30, %f31, %f32}, [%rd34];
	mov.u32 	%r355, %tid.x;
	shl.b32 	%r356, %r355, 2;
	mad.lo.s32 	%r357, %r296, 656, %r356;
	shl.b32 	%r358, %r357, 2;
	mov.u32 	%r359, _ZN13matmul_tensor6sharedE;
	add.s32 	%r360, %r359, %r358;
	st.shared.v4.f32 	[%r360+19088], {%f29, %f30, %f31, %f32};
$L__BB2_8:
	ld.param.u32 	%r718, [_ZN13matmul_tensor18matmul_tensor_mainEiiiiPKfS1_Pf_param_2];
	ld.param.u32 	%r709, [_ZN13matmul_tensor18matmul_tensor_mainEiiiiPKfS1_Pf_param_1];
	mov.u32 	%r361, %ctaid.x;
	shl.b32 	%r362, %r361, 7;
	add.s32 	%r365, %r362, %r332;
	add.s32 	%r366, %r365, 3;
	setp.lt.s32 	%p8, %r366, %r709;
	mov.u32 	%r367, %tid.y;
	shl.b32 	%r368, %r367, 2;
	add.s32 	%r72, %r368, %r784;
	add.s32 	%r369, %r72, 2;
	setp.lt.s32 	%p9, %r369, %r718;
	and.pred  	%p10, %p9, %p8;
	@%p10 bra 	$L__BB2_10;
	ld.param.u64 	%rd69, [_ZN13matmul_tensor18matmul_tensor_mainEiiiiPKfS1_Pf_param_5];
	ld.param.u32 	%r710, [_ZN13matmul_tensor18matmul_tensor_mainEiiiiPKfS1_Pf_param_1];
	mov.u32 	%r376, %tid.x;
	shl.b32 	%r377, %r376, 2;
	add.s32 	%r378, %r362, %r377;
	mad.lo.s32 	%r379, %r369, %r710, %r378;
	cvta.to.global.u64 	%rd35, %rd69;
	mul.wide.s32 	%rd36, %r379, 4;
	add.s64 	%rd37, %rd35, %rd36;
	ld.global.f32 	%f33, [%rd37];
	ld.global.f32 	%f34, [%rd37+4];
	ld.global.f32 	%f35, [%rd37+8];
	ld.global.f32 	%f36, [%rd37+12];
	mad.lo.s32 	%r380, %r367, 656, %r378;
	shl.b32 	%r381, %r380, 2;
	mov.u32 	%r382, _ZN13matmul_tensor6sharedE;
	add.s32 	%r383, %r382, %r381;
	st.shared.v4.f32 	[%r383+19744], {%f33, %f34, %f35, %f36};
	bra.uni 	$L__BB2_11;
$L__BB2_10:
	ld.param.u64 	%rd70, [_ZN13matmul_tensor18matmul_tensor_mainEiiiiPKfS1_Pf_param_5];
	ld.param.u32 	%r711, [_ZN13matmul_tensor18matmul_tensor_mainEiiiiPKfS1_Pf_param_1];
	mad.lo.s32 	%r385, %r369, %r711, %r365;
	cvta.to.global.u64 	%rd38, %rd70;
	mul.wide.s32 	%rd39, %r385, 4;
	add.s64 	%rd40, %rd38, %rd39;
	ld.global.v4.f32 	{%f37, %f38, %f39, %f40}, [%rd40];
	mov.u32 	%r387, %tid.x;
	shl.b32 	%r388, %r387, 2;
	mad.lo.s32 	%r389, %r367, 656, %r388;
	shl.b32 	%r390, %r389, 2;
	mov.u32 	%r391, _ZN13matmul_tensor6sharedE;
	add.s32 	%r392, %r391, %r390;
	st.shared.v4.f32 	[%r392+19744], {%f37, %f38, %f39, %f40};
$L__BB2_11:
	ld.param.u32 	%r719, [_ZN13matmul_tensor18matmul_tensor_mainEiiiiPKfS1_Pf_param_2];
	ld.param.u32 	%r712, [_ZN13matmul_tensor18matmul_tensor_mainEiiiiPKfS1_Pf_param_1];
	mov.u32 	%r395, %tid.x;
	shl.b32 	%r396, %r395, 2;
	add.s32 	%r397, %r362, %r396;
	add.s32 	%r398, %r397, 3;
	setp.lt.s32 	%p11, %r398, %r712;
	add.s32 	%r74, %r72, 3;
	setp.lt.s32 	%p12, %r74, %r719;
	and.pred  	%p13, %p12, %p11;
	@%p13 bra 	$L__BB2_13;
	ld.param.u64 	%rd71, [_ZN13matmul_tensor18matmul_tensor_mainEiiiiPKfS1_Pf_param_5];
	ld.param.u32 	%r713, [_ZN13matmul_tensor18matmul_tensor_mainEiiiiPKfS1_Pf_param_1];
	mov.u32 	%r406, %ctaid.x;
	shl.b32 	%r407, %r406, 7;
	add.s32 	%r410, %r407, %r396;
	mad.lo.s32 	%r411, %r74, %r713, %r410;
	cvta.to.global.u64 	%rd41, %rd71;
	mul.wide.s32 	%rd42, %r411, 4;
	add.s64 	%rd43, %rd41, %rd42;
	ld.global.f32 	%f41, [%rd43];
	ld.global.f32 	%f42, [%rd43+4];
	ld.global.f32 	%f43, [%rd43+8];
	ld.global.f32 	%f44, [%rd43+12];
	mad.lo.s32 	%r412, %r367, 656, %r410;
	shl.b32 	%r413, %r412, 2;
	mov.u32 	%r414, _ZN13matmul_tensor6sharedE;
	add.s32 	%r415, %r414, %r413;
	st.shared.v4.f32 	[%r415+20400], {%f41, %f42, %f43, %f44};
	bra.uni 	$L__BB2_14;
$L__BB2_13:
	ld.param.u64 	%rd72, [_ZN13matmul_tensor18matmul_tensor_mainEiiiiPKfS1_Pf_param_5];
	ld.param.u32 	%r714, [_ZN13matmul_tensor18matmul_tensor_mainEiiiiPKfS1_Pf_param_1];
	mad.lo.s32 	%r416, %r74, %r714, %r397;
	cvta.to.global.u64 	%rd44, %rd72;
	mul.wide.s32 	%rd45, %r416, 4;
	add.s64 	%rd46, %rd44, %rd45;
	ld.global.v4.f32 	{%f45, %f46, %f47, %f48}, [%rd46];
	mad.lo.s32 	%r420, %r367, 656, %r396;
	shl.b32 	%r421, %r420, 2;
	mov.u32 	%r422, _ZN13matmul_tensor6sharedE;
	add.s32 	%r423, %r422, %r421;
	st.shared.v4.f32 	[%r423+20400], {%f45, %f46, %f47, %f48};
$L__BB2_14:
	shr.u32 	%r426, %r367, 2;
	shr.u32 	%r428, %r395, 2;
	mul.lo.s32 	%r429, %r428, 144;
	mad.lo.s32 	%r430, %r426, 9216, %r429;
	and.b32  	%r431, %r395, 3;
	and.b32  	%r433, %r396, 12;
	or.b32  	%r434, %r430, %r433;
	mov.u32 	%r435, _ZN13matmul_tensor6sharedE;
	add.s32 	%r436, %r434, %r435;
	add.s32 	%r785, %r436, 4608;
	mad.lo.s32 	%r437, %r431, 164, %r428;
	shl.b32 	%r438, %r367, 5;
	and.b32  	%r439, %r438, 96;
	add.s32 	%r440, %r437, %r439;
	shl.b32 	%r441, %r440, 2;
	add.s32 	%r442, %r441, %r435;
	add.s32 	%r786, %r442, 21152;
	bar.sync 	0;
	mov.b32 	%r851, 0;
$L__BB2_15:
	ld.shared.u32 	%r450, [%r785+-3440];
	ld.shared.u32 	%r449, [%r785+-4592];
	ld.shared.u32 	%r448, [%r785+-3456];
	ld.shared.u32 	%r447, [%r785+-4608];
	ld.shared.u32 	%r451, [%r786+-2720];
	ld.shared.u32 	%r452, [%r786+-96];
	ld.shared.u32 	%r465, [%r786+-2688];
	ld.shared.u32 	%r466, [%r786+-64];
	ld.shared.u32 	%r479, [%r786+-2656];
	ld.shared.u32 	%r480, [%r786+-32];
	ld.shared.u32 	%r493, [%r786+-2624];
	ld.shared.u32 	%r494, [%r786];
	ld.shared.u32 	%r506, [%r785+-1136];
	ld.shared.u32 	%r505, [%r785+-2288];
	ld.shared.u32 	%r504, [%r785+-1152];
	ld.shared.u32 	%r503, [%r785+-2304];
	ld.shared.u32 	%r562, [%r785+1168];
	ld.shared.u32 	%r561, [%r785+16];
	ld.shared.u32 	%r560, [%r785+1152];
	ld.shared.u32 	%r559, [%r785];
	ld.shared.u32 	%r618, [%r785+3472];
	ld.shared.u32 	%r617, [%r785+2320];
	ld.shared.u32 	%r616, [%r785+3456];
	ld.shared.u32 	%r615, [%r785+2304];
	// begin inline asm
	mma.sync.aligned.m16n8k8.row.col.f32.tf32.tf32.f32 {%r787,%r788,%r789,%r790}, {%r447,%r448,%r449,%r450}, {%r451,%r452}, {%r787,%r788,%r789,%r790};

	// end inline asm
	// begin inline asm
	mma.sync.aligned.m16n8k8.row.col.f32.tf32.tf32.f32 {%r791,%r792,%r793,%r794}, {%r447,%r448,%r449,%r450}, {%r465,%r466}, {%r791,%r792,%r793,%r794};

	// end inline asm
	// begin inline asm
	mma.sync.aligned.m16n8k8.row.col.f32.tf32.tf32.f32 {%r795,%r796,%r797,%r798}, {%r447,%r448,%r449,%r450}, {%r479,%r480}, {%r795,%r796,%r797,%r798};

	// end inline asm
	// begin inline asm
	mma.sync.aligned.m16n8k8.row.col.f32.tf32.tf32.f32 {%r799,%r800,%r801,%r802}, {%r447,%r448,%r449,%r450}, {%r493,%r494}, {%r799,%r800,%r801,%r802};

	// end inline asm
	// begin inline asm
	mma.sync.aligned.m16n8k8.row.col.f32.tf32.tf32.f32 {%r803,%r804,%r805,%r806}, {%r503,%r504,%r505,%r506}, {%r451,%r452}, {%r803,%r804,%r805,%r806};

	// end inline asm
	// begin inline asm
	mma.sync.aligned.m16n8k8.row.col.f32.tf32.tf32.f32 {%r807,%r808,%r809,%r810}, {%r503,%r504,%r505,%r506}, {%r465,%r466}, {%r807,%r808,%r809,%r810};

	// end inline asm
	// begin inline asm
	mma.sync.aligned.m16n8k8.row.col.f32.tf32.tf32.f32 {%r811,%r812,%r813,%r814}, {%r503,%r504,%r505,%r506}, {%r479,%r480}, {%r811,%r812,%r813,%r814};

	// end inline asm
	// begin inline asm
	mma.sync.aligned.m16n8k8.row.col.f32.tf32.tf32.f32 {%r815,%r816,%r817,%r818}, {%r503,%r504,%r505,%r506}, {%r493,%r494}, {%r815,%r816,%r817,%r818};

	// end inline asm
	// begin inline asm
	mma.sync.aligned.m16n8k8.row.col.f32.tf32.tf32.f32 {%r819,%r820,%r821,%r822}, {%r559,%r560,%r561,%r562}, {%r451,%r452}, {%r819,%r820,%r821,%r822};

	// end inline asm
	// begin inline asm
	mma.sync.aligned.m16n8k8.row.col.f32.tf32.tf32.f32 {%r823,%r824,%r825,%r826}, {%r559,%r560,%r561,%r562}, {%r465,%r466}, {%r823,%r824,%r825,%r826};

	// end inline asm
	// begin inline asm
	mma.sync.aligned.m16n8k8.row.col.f32.tf32.tf32.f32 {%r827,%r828,%r829,%r830}, {%r559,%r560,%r561,%r562}, {%r479,%r480}, {%r827,%r828,%r829,%r830};

	// end inline asm
	// begin inline asm
	mma.sync.aligned.m16n8k8.row.col.f32.tf32.tf32.f32 {%r831,%r832,%r833,%r834}, {%r559,%r560,%r561,%r562}, {%r493,%r494}, {%r831,%r832,%r833,%r834};

	// end inline asm
	// begin inline asm
	mma.sync.aligned.m16n8k8.row.col.f32.tf32.tf32.f32 {%r835,%r836,%r837,%r838}, {%r615,%r616,%r617,%r618}, {%r451,%r452}, {%r835,%r836,%r837,%r838};

	// end inline asm
	// begin inline asm
	mma.sync.aligned.m16n8k8.row.col.f32.tf32.tf32.f32 {%r839,%r840,%r841,%r842}, {%r615,%r616,%r617,%r618}, {%r465,%r466}, {%r839,%r840,%r841,%r842};

	// end inline asm
	// begin inline asm
	mma.sync.aligned.m16n8k8.row.col.f32.tf32.tf32.f32 {%r843,%r844,%r845,%r846}, {%r615,%r616,%r617,%r618}, {%r479,%r480}, {%r843,%r844,%r845,%r846};

	// end inline asm
	// begin inline asm
	mma.sync.aligned.m16n8k8.row.col.f32.tf32.tf32.f32 {%r847,%r848,%r849,%r850}, {%r615,%r616,%r617,%r618}, {%r493,%r494}, {%r847,%r848,%r849,%r850};

	// end inline asm
	add.s32 	%r208, %r851, 8;
	add.s32 	%r786, %r786, 5248;
	add.s32 	%r785, %r785, 32;
	setp.lt.u32 	%p14, %r851, 24;
	mov.u32 	%r851, %r208;
	@%p14 bra 	$L__BB2_15;
	bar.sync 	0;
	add.s32 	%r784, %r784, 32;
	setp.lt.s32 	%p15, %r784, %r2;
	@%p15 bra 	$L__BB2_2;
$L__BB2_17:
	ld.param.u64 	%rd73, [_ZN13matmul_tensor18matmul_tensor_mainEiiiiPKfS1_Pf_param_6];
	ld.param.u32 	%r715, [_ZN13matmul_tensor18matmul_tensor_mainEiiiiPKfS1_Pf_param_1];
	ld.param.u32 	%r702, [_ZN13matmul_tensor18matmul_tensor_mainEiiiiPKfS1_Pf_param_0];
	mov.u32 	%r667, %tid.y;
	shl.b32 	%r668, %r667, 4;
	and.b32  	%r669, %r668, 16320;
	cvta.to.global.u64 	%rd47, %rd73;
	mov.u32 	%r670, %ctaid.x;
	shl.b32 	%r671, %r670, 7;
	mov.u32 	%r672, %ctaid.y;
	shl.b32 	%r673, %r672, 7;
	mov.u32 	%r674, %ctaid.z;
	add.s32 	%r675, %r673, %r669;
	shl.b32 	%r676, %r667, 5;
	and.b32  	%r677, %r676, 96;
	or.b32  	%r678, %r671, %r677;
	mov.u32 	%r679, %tid.x;
	shr.u32 	%r680, %r679, 2;
	shl.b32 	%r681, %r679, 1;
	and.b32  	%r682, %r681, 6;
	mad.lo.s32 	%r683, %r715, %r680, %r682;
	shl.b32 	%r684, %r715, 3;
	add.s32 	%r685, %r683, %r684;
	mad.lo.s32 	%r686, %r702, %r674, %r675;
	mad.lo.s32 	%r687, %r686, %r715, %r678;
	add.s32 	%r688, %r683, %r687;
	mul.wide.s32 	%rd48, %r688, 4;
	add.s64 	%rd49, %rd47, %rd48;
	st.global.v2.u32 	[%rd49], {%r787, %r788};
	add.s32 	%r689, %r685, %r687;
	mul.wide.s32 	%rd50, %r689, 4;
	add.s64 	%rd51, %rd47, %rd50;
	st.global.v2.u32 	[%rd51], {%r789, %r790};
	st.global.v2.u32 	[%rd49+32], {%r791, %r792};
	st.global.v2.u32 	[%rd51+32], {%r793, %r794};
	st.global.v2.u32 	[%rd49+64], {%r795, %r796};
	st.global.v2.u32 	[%rd51+64], {%r797, %r798};
	st.global.v2.u32 	[%rd49+96], {%r799, %r800};
	st.global.v2.u32 	[%rd51+96], {%r801, %r802};
	add.s32 	%r690, %r686, 16;
	mad.lo.s32 	%r691, %r690, %r715, %r678;
	add.s32 	%r692, %r683, %r691;
	mul.wide.s32 	%rd52, %r692, 4;
	add.s64 	%rd53, %rd47, %rd52;
	st.global.v2.u32 	[%rd53], {%r803, %r804};
	add.s32 	%r693, %r685, %r691;
	mul.wide.s32 	%rd54, %r693, 4;
	add.s64 	%rd55, %rd47, %rd54;
	st.global.v2.u32 	[%rd55], {%r805, %r806};
	st.global.v2.u32 	[%rd53+32], {%r807, %r808};
	st.global.v2.u32 	[%rd55+32], {%r809, %r810};
	st.global.v2.u32 	[%rd53+64], {%r811, %r812};
	st.global.v2.u32 	[%rd55+64], {%r813, %r814};
	st.global.v2.u32 	[%rd53+96], {%r815, %r816};
	st.global.v2.u32 	[%rd55+96], {%r817, %r818};
	add.s32 	%r694, %r686, 32;
	mad.lo.s32 	%r695, %r694, %r715, %r678;
	add.s32 	%r696, %r683, %r695;
	mul.wide.s32 	%rd56, %r696, 4;
	add.s64 	%rd57, %rd47, %rd56;
	st.global.v2.u32 	[%rd57], {%r819, %r820};
	add.s32 	%r697, %r685, %r695;
	mul.wide.s32 	%rd58, %r697, 4;
	add.s64 	%rd59, %rd47, %rd58;
	st.global.v2.u32 	[%rd59], {%r821, %r822};
	st.global.v2.u32 	[%rd57+32], {%r823, %r824};
	st.global.v2.u32 	[%rd59+32], {%r825, %r826};
	st.global.v2.u32 	[%rd57+64], {%r827, %r828};
	st.global.v2.u32 	[%rd59+64], {%r829, %r830};
	st.global.v2.u32 	[%rd57+96], {%r831, %r832};
	st.global.v2.u32 	[%rd59+96], {%r833, %r834};
	add.s32 	%r698, %r686, 48;
	mad.lo.s32 	%r699, %r698, %r715, %r678;
	add.s32 	%r700, %r683, %r699;
	mul.wide.s32 	%rd60, %r700, 4;
	add.s64 	%rd61, %rd47, %rd60;
	st.global.v2.u32 	[%rd61], {%r835, %r836};
	add.s32 	%r701, %r685, %r699;
	mul.wide.s32 	%rd62, %r701, 4;
	add.s64 	%rd63, %rd47, %rd62;
	st.global.v2.u32 	[%rd63], {%r837, %r838};
	st.global.v2.u32 	[%rd61+32], {%r839, %r840};
	st.global.v2.u32 	[%rd63+32], {%r841, %r842};
	st.global.v2.u32 	[%rd61+64], {%r843, %r844};
	st.global.v2.u32 	[%rd63+64], {%r845, %r846};
	st.global.v2.u32 	[%rd61+96], {%r847, %r848};
	st.global.v2.u32 	[%rd63+96], {%r849, %r850};
	ret;

}


// ===== COMPILED SASS (sm_100) =====

	.target	sm_100

	.elftype	@"ET_EXEC"


//--------------------- .note.nv.tkinfo           --------------------------
	.section	.note.nv.tkinfo,"",@"SHT_NOTE"
	.sectionflags	@"SHF_NOTE_NV_TKINFO"
	.tkinfo
        /*0018*/ 	.word	0x00000002
        /*0030*/ 	.string	""
        /*0030*/ 	.string	"ptxas"
        /*0030*/ 	.string	"Cuda compilation tools, release 13.0, V13.0.88"
        /*0030*/ 	.string	"Build cuda_13.0.r13.0/compiler.36424714_0"
        /*0030*/ 	.string	"-arch sm_100 -m 64 "



//--------------------- .note.nv.cuinfo           --------------------------
	.section	.note.nv.cuinfo,"",@"SHT_NOTE"
	.sectionflags	@"SHF_NOTE_NV_CUINFO"
        /*0018*/ 	.short	0x0002
        /*001a*/ 	.short	0x0064
        /*001c*/ 	.short	0x0082
	.zero		2


//--------------------- .nv.info                  --------------------------
	.section	.nv.info,"",@"SHT_CUDA_INFO"
	.align	4


	//----- nvinfo : EIATTR_REGCOUNT
	.align		4
        /*0000*/ 	.byte	0x04, 0x2f
        /*0002*/ 	.short	(.L_1 - .L_0)
	.align		4
.L_0:
        /*0004*/ 	.word	index@(_ZN13matmul_tensor20matmul_improved_mainEiiiiPKfS1_Pf)
        /*0008*/ 	.word	0x0000006b


	//----- nvinfo : EIATTR_FRAME_SIZE
	.align		4
.L_1:
        /*000c*/ 	.byte	0x04, 0x11
        /*000e*/ 	.short	(.L_3 - .L_2)
	.align		4
.L_2:
        /*0010*/ 	.word	index@(_ZN13matmul_tensor20matmul_improved_mainEiiiiPKfS1_Pf)
        /*0014*/ 	.word	0x00000000


	//----- nvinfo : EIATTR_REGCOUNT
	.align		4
.L_3:
        /*0018*/ 	.byte	0x04, 0x2f
        /*001a*/ 	.short	(.L_5 - .L_4)
	.align		4
.L_4:
        /*001c*/ 	.word	index@(_ZN13matmul_tensor22matmul_improved_reduceEiiiiPKfPf)
        /*0020*/ 	.word	0x00000074


	//----- nvinfo : EIATTR_FRAME_SIZE
	.align		4
.L_5:
        /*0024*/ 	.byte	0x04, 0x11
        /*0026*/ 	.short	(.L_7 - .L_6)
	.align		4
.L_6:
        /*0028*/ 	.word	index@(_ZN13matmul_tensor22matmul_improved_reduceEiiiiPKfPf)
        /*002c*/ 	.word	0x00000000


	//----- nvinfo : EIATTR_REGCOUNT
	.align		4
.L_7:
        /*0030*/ 	.byte	0x04, 0x2f
        /*0032*/ 	.short	(.L_9 - .L_8)
	.align		4
.L_8:
        /*0034*/ 	.word	index@(_ZN13matmul_tensor18matmul_tensor_mainEiiiiPKfS1_Pf)
        /*0038*/ 	.word	0x00000060


	//----- nvinfo : EIATTR_FRAME_SIZE
	.align		4
.L_9:
        /*003c*/ 	.byte	0x04, 0x11
        /*003e*/ 	.short	(.L_11 - .L_10)
	.align		4
.L_10:
        /*0040*/ 	.word	index@(_ZN13matmul_tensor18matmul_tensor_mainEiiiiPKfS1_Pf)
        /*0044*/ 	.word	0x00000000


	//----- nvinfo : EIATTR_MIN_STACK_SIZE
	.align		4
.L_11:
        /*0048*/ 	.byte	0x04, 0x12
        /*004a*/ 	.short	(.L_13 - .L_12)
	.align		4
.L_12:
        /*004c*/ 	.word	index@(_ZN13matmul_tensor18matmul_tensor_mainEiiiiPKfS1_Pf)
        /*0050*/ 	.word	0x00000000


	//----- nvinfo : EIATTR_MIN_STACK_SIZE
	.align		4
.L_13:
        /*0054*/ 	.byte	0x04, 0x12
        /*0056*/ 	.short	(.L_15 - .L_14)
	.align		4
.L_14:
        /*0058*/ 	.word	index@(_ZN13matmul_tensor22matmul_improved_reduceEiiiiPKfPf)
        /*005c*/ 	.word	0x00000000


	//----- nvinfo : EIATTR_MIN_STACK_SIZE
	.align		4
.L_15:
        /*0060*/ 	.byte	0x04, 0x12
        /*0062*/ 	.short	(.L_17 - .L_16)
	.align		4
.L_16:
        /*0064*/ 	.word	index@(_ZN13matmul_tensor20matmul_improved_mainEiiiiPKfS1_Pf)
        /*0068*/ 	.word	0x00000000
.L_17:


//--------------------- .nv.compat                --------------------------
	.section	.nv.compat,"",@"SHT_CUDA_COMPAT_INFO"
	.align	4
        /*0000*/ 	.byte	0x02, 0x09, 0x00, 0x00, 0x02, 0x02, 0x01, 0x00, 0x02, 0x05, 0x05, 0x00, 0x03, 0x07, 0x01, 0x01
        /*0010*/ 	.byte	0x02, 0x03, 0x00, 0x00, 0x02, 0x06, 0x01, 0x00, 0x04, 0x0b, 0x08, 0x00, 0x09, 0x00, 0x00, 0x00
        /*0020*/ 	.byte	0x00, 0x00, 0x00, 0x00


//--------------------- .nv.info._ZN13matmul_tensor18matmul_tensor_mainEiiiiPKfS1_Pf --------------------------
	.section	.nv.info._ZN13matmul_tensor18matmul_tensor_mainEiiiiPKfS1_Pf,"",@"SHT_CUDA_INFO"
	.sectionflags	@""
	.align	4


	//----- nvinfo : EIATTR_CUDA_API_VERSION
	.align		4
        /*0000*/ 	.byte	0x04, 0x37
        /*0002*/ 	.short	(.L_19 - .L_18)
.L_18:
        /*0004*/ 	.word	0x00000082


	//----- nvinfo : EIATTR_KPARAM_INFO
	.align		4
.L_19:
        /*0008*/ 	.byte	0x04, 0x17
        /*000a*/ 	.short	(.L_21 - .L_20)
.L_20:
        /*000c*/ 	.word	0x00000000
        /*0010*/ 	.short	0x0006
        /*0012*/ 	.short	0x0020
        /*0014*/ 	.byte	0x00, 0xf5, 0x21, 0x00


	//----- nvinfo : EIATTR_KPARAM_INFO
	.align		4
.L_21:
        /*0018*/ 	.byte	0x04, 0x17
        /*001a*/ 	.short	(.L_23 - .L_22)
.L_22:
        /*001c*/ 	.word	0x00000000
        /*0020*/ 	.short	0x0005
        /*0022*/ 	.short	0x0018
        /*0024*/ 	.byte	0x00, 0xf5, 0x21, 0x00


	//----- nvinfo : EIATTR_KPARAM_INFO
	.align		4
.L_23:
        /*0028*/ 	.byte	0x04, 0x17
        /*002a*/ 	.short	(.L_25 - .L_24)
.L_24:
        /*002c*/ 	.word	0x00000000
        /*0030*/ 	.short	0x0004
        /*0032*/ 	.short	0x0010
        /*0034*/ 	.byte	0x00, 0xf5, 0x21, 0x00


	//----- nvinfo : EIATTR_KPARAM_INFO
	.align		4
.L_25:
        /*0038*/ 	.byte	0x04, 0x17
        /*003a*/ 	.short	(.L_27 - .L_26)
.L_26:
        /*003c*/ 	.word	0x00000000
        /*0040*/ 	.short	0x0003
        /*0042*/ 	.short	0x000c
        /*0044*/ 	.byte	0x00, 0xf0, 0x11, 0x00


	//----- nvinfo : EIATTR_KPARAM_INFO
	.align		4
.L_27:
        /*0048*/ 	.byte	0x04, 0x17
        /*004a*/ 	.short	(.L_29 - .L_28)
.L_28:
        /*004c*/ 	.word	0x00000000
        /*0050*/ 	.short	0x0002
        /*0052*/ 	.short	0x0008
        /*0054*/ 	.byte	0x00, 0xf0, 0x11, 0x00


	//----- nvinfo : EIATTR_KPARAM_INFO
	.align		4
.L_29:
        /*0058*/ 	.byte	0x04, 0x17
        /*005a*/ 	.short	(.L_31 - .L_30)
.L_30:
        /*005c*/ 	.word	0x00000000
        /*0060*/ 	.short	0x0001
        /*0062*/ 	.short	0x0004
        /*0064*/ 	.byte	0x00, 0xf0, 0x11, 0x00


	//----- nvinfo : EIATTR_KPARAM_INFO
	.align		4
.L_31:
        /*0068*/ 	.byte	0x04, 0x17
        /*006a*/ 	.short	(.L_33 - .L_32)
.L_32:
        /*006c*/ 	.word	0x00000000
        /*0070*/ 	.short	0x0000
        /*0072*/ 	.short	0x0000
        /*0074*/ 	.byte	0x00, 0xf0, 0x11, 0x00


	//----- nvinfo : EIATTR_SPARSE_MMA_MASK
	.align		4
.L_33:
        /*0078*/ 	.byte	0x03, 0x50
        /*007a*/ 	.short	0x0000


	//----- nvinfo : EIATTR_MAXREG_COUNT
	.align		4
        /*007c*/ 	.byte	0x03, 0x1b
        /*007e*/ 	.short	0x00ff


	//----- nvinfo : EIATTR_NUM_BARRIERS
	.align		4
        /*0080*/ 	.byte	0x02, 0x4c
        /*0082*/ 	.byte	0x01
	.zero		1


	//----- nvinfo : EIATTR_MERCURY_ISA_VERSION
	.align		4
        /*0084*/ 	.byte	0x03, 0x5f
        /*0086*/ 	.short	0x0101


	//----- nvinfo : EIATTR_VRC_CTA_INIT_COUNT
	.align		4
        /*0088*/ 	.byte	0x02, 0x4a
	.zero		1
	.zero		1


	//----- nvinfo : EIATTR_EXIT_INSTR_OFFSETS
	.align		4
        /*008c*/ 	.byte	0x04, 0x1c
        /*008e*/ 	.short	(.L_35 - .L_34)


	//   ....[0]....
.L_34:
        /*0090*/ 	.word	0x000015f0


	//----- nvinfo : EIATTR_CBANK_PARAM_SIZE
	.align		4
.L_35:
        /*0094*/ 	.byte	0x03, 0x19
        /*0096*/ 	.short	0x0028


	//----- nvinfo : EIATTR_PARAM_CBANK
	.align		4
        /*0098*/ 	.byte	0x04, 0x0a
        /*009a*/ 	.short	(.L_37 - .L_36)
	.align		4
.L_36:
        /*009c*/ 	.word	index@(.nv.constant0._ZN13matmul_tensor18matmul_tensor_mainEiiiiPKfS1_Pf)
        /*00a0*/ 	.short	0x0380
        /*00a2*/ 	.short	0x0028


	//----- nvinfo : EIATTR_SW_WAR
	.align		4
.L_37:
        /*00a4*/ 	.byte	0x04, 0x36
        /*00a6*/ 	.short	(.L_39 - .L_38)
.L_38:
        /*00a8*/ 	.word	0x00000008
.L_39:


//--------------------- .nv.info._ZN13matmul_tensor22matmul_improved_reduceEiiiiPKfPf --------------------------
	.section	.nv.info._ZN13matmul_tensor22matmul_improved_reduceEiiiiPKfPf,"",@"SHT_CUDA_INFO"
	.sectionflags	@""
	.align	4


	//----- nvinfo : EIATTR_CUDA_API_VERSION
	.align		4
        /*0000*/ 	.byte	0x04, 0x37
        /*0002*/ 	.short	(.L_41 - .L_40)
.L_40:
        /*0004*/ 	.word	0x00000082


	//----- nvinfo : EIATTR_KPARAM_INFO
	.align		4
.L_41:
        /*0008*/ 	.byte	0x04, 0x17
        /*000a*/ 	.short	(.L_43 - .L_42)
.L_42:
        /*000c*/ 	.word	0x00000000
        /*0010*/ 	.short	0x0005
        /*0012*/ 	.short	0x0018
        /*0014*/ 	.byte	0x00, 0xf5, 0x21, 0x00


	//----- nvinfo : EIATTR_KPARAM_INFO
	.align		4
.L_43:
        /*0018*/ 	.byte	0x04, 0x17
        /*001a*/ 	.short	(.L_45 - .L_44)
.L_44:
        /*001c*/ 	.word	0x00000000
        /*0020*/ 	.short	0x0004
        /*0022*/ 	.short	0x0010
        /*0024*/ 	.byte	0x00, 0xf5, 0x21, 0x00


	//----- nvinfo : EIATTR_KPARAM_INFO
	.align		4
.L_45:
        /*0028*/ 	.byte	0x04, 0x17
        /*002a*/ 	.short	(.L_47 - .L_46)
.L_46:
        /*002c*/ 	.word	0x00000000
        /*0030*/ 	.short	0x0003
        /*0032*/ 	.short	0x000c
        /*0034*/ 	.byte	0x00, 0xf0, 0x11, 0x00


	//----- nvinfo : EIATTR_KPARAM_INFO
	.align		4
.L_47:
        /*0038*/ 	.byte	0x04, 0x17
        /*003a*/ 	.short	(.L_49 - .L_48)
.L_48:
        /*003c*/ 	.word	0x00000000
        /*0040*/ 	.short	0x0002
        /*0042*/ 	.short	0x0008
        /*0044*/ 	.byte	0x00, 0xf0, 0x11, 0x00


	//----- nvinfo : EIATTR_KPARAM_INFO
	.align		4
.L_49:
        /*0048*/ 	.byte	0x04, 0x17
        /*004a*/ 	.short	(.L_51 - .L_50)
.L_50:
        /*004c*/ 	.word	0x00000000
        /*0050*/ 	.short	0x0001
        /*0052*/ 	.short	0x0004
        /*0054*/ 	.byte	0x00, 0xf0, 0x11, 0x00


	//----- nvinfo : EIATTR_KPARAM_INFO
	.align		4
.L_51:
        /*0058*/ 	.byte	0x04, 0x17
        /*005a*/ 	.short	(.L_53 - .L_52)
.L_52:
        /*005c*/ 	.word	0x00000000
        /*0060*/ 	.short	0x0000
        /*0062*/ 	.short	0x0000
        /*0064*/ 	.byte	0x00, 0xf0, 0x11, 0x00


	//----- nvinfo : EIATTR_SPARSE_MMA_MASK
	.align		4
.L_53:
        /*0068*/ 	.byte	0x03, 0x50
        /*006a*/ 	.short	0x0000


	//----- nvinfo : EIATTR_MAXREG_COUNT
	.align		4
        /*006c*/ 	.byte	0x03, 0x1b
        /*006e*/ 	.short	0x00ff


	//----- nvinfo : EIATTR_MERCURY_ISA_VERSION
	.align		4
        /*0070*/ 	.byte	0x03, 0x5f
        /*0072*/ 	.short	0x0101


	//----- nvinfo : EIATTR_VRC_CTA_INIT_COUNT
	.align		4
        /*0074*/ 	.byte	0x02, 0x4a
	.zero		1
	.zero		1


	//----- nvinfo : EIATTR_EXIT_INSTR_OFFSETS
	.align		4
        /*0078*/ 	.byte	0x04, 0x1c
        /*007a*/ 	.short	(.L_55 - .L_54)


	//   ....[0]....
.L_54:
        /*007c*/ 	.word	0x000049c0


	//   ....[1]....
        /*0080*/ 	.word	0x00004a40


	//   ....[2]....
        /*0084*/ 	.word	0x00004ac0


	//----- nvinfo : EIATTR_MAX_THREADS
	.align		4
.L_55:
        /*0088*/ 	.byte	0x04, 0x05
        /*008a*/ 	.short	(.L_57 - .L_56)
.L_56:
        /*008c*/ 	.word	0x00000100
        /*0090*/ 	.word	0x00000001
        /*0094*/ 	.word	0x00000001


	//----- nvinfo : EIATTR_CRS_STACK_SIZE
	.align		4
.L_57:
        /*0098*/ 	.byte	0x04, 0x1e
        /*009a*/ 	.short	(.L_59 - .L_58)
.L_58:
        /*009c*/ 	.word	0x00000000


	//----- nvinfo : EIATTR_CBANK_PARAM_SIZE
	.align		4
.L_59:
        /*00a0*/ 	.byte	0x03, 0x19
        /*00a2*/ 	.short	0x0020


	//----- nvinfo : EIATTR_PARAM_CBANK
	.align		4
        /*00a4*/ 	.byte	0x04, 0x0a
        /*00a6*/ 	.short	(.L_61 - .L_60)
	.align		4
.L_60:
        /*00a8*/ 	.word	index@(.nv.constant0._ZN13matmul_tensor22matmul_improved_reduceEiiiiPKfPf)
        /*00ac*/ 	.short	0x0380
        /*00ae*/ 	.short	0x0020


	//----- nvinfo : EIATTR_SW_WAR
	.align		4
.L_61:
        /*00b0*/ 	.byte	0x04, 0x36
        /*00b2*/ 	.short	(.L_63 - .L_62)
.L_62:
        /*00b4*/ 	.word	0x00000008
.L_63:


//--------------------- .nv.info._ZN13matmul_tensor20matmul_improved_mainEiiiiPKfS1_Pf --------------------------
	.section	.nv.info._ZN13matmul_tensor20matmul_improved_mainEiiiiPKfS1_Pf,"",@"SHT_CUDA_INFO"
	.sectionflags	@""
	.align	4


	//----- nvinfo : EIATTR_CUDA_API_VERSION
	.align		4
        /*0000*/ 	.byte	0x04, 0x37
        /*0002*/ 	.short	(.L_65 - .L_64)
.L_64:
        /*0004*/ 	.word	0x00000082


	//----- nvinfo : EIATTR_KPARAM_INFO
	.align		4
.L_65:
        /*0008*/ 	.byte	0x04, 0x17
        /*000a*/ 	.short	(.L_67 - .L_66)
.L_66:
        /*000c*/ 	.word	0x00000000
        /*0010*/ 	.short	0x0006
        /*0012*/ 	.short	0x0020
        /*0014*/ 	.byte	0x00, 0xf5, 0x21, 0x00


	//----- nvinfo : EIATTR_KPARAM_INFO
	.align		4
.L_67:
        /*0018*/ 	.byte	0x04, 0x17
        /*001a*/ 	.short	(.L_69 - .L_68)
.L_68:
        /*001c*/ 	.word	0x00000000
        /*0020*/ 	.short	0x0005
        /*0022*/ 	.short	0x0018
        /*0024*/ 	.byte	0x00, 0xf5, 0x21, 0x00


	//----- nvinfo : EIATTR_KPARAM_INFO
	.align		4
.L_69:
        /*0028*/ 	.byte	0x04, 0x17
        /*002a*/ 	.short	(.L_71 - .L_70)
.L_70:
        /*002c*/ 	.word	0x00000000
        /*0030*/ 	.short	0x0004
        /*0032*/ 	.short	0x0010
        /*0034*/ 	.byte	0x00, 0xf5, 0x21, 0x00


	//----- nvinfo : EIATTR_KPARAM_INFO
	.align		4
.L_71:
        /*0038*/ 	.byte	0x04, 0x17
        /*003a*/ 	.short	(.L_73 - .L_72)
.L_72:
        /*003c*/ 	.word	0x00000000
        /*0040*/ 	.short	0x0003
        /*0042*/ 	.short	0x000c
        /*0044*/ 	.byte	0x00, 0xf0, 0x11, 0x00


	//----- nvinfo : EIATTR_KPARAM_INFO
	.align		4
.L_73:
        /*0048*/ 	.byte	0x04, 0x17
        /*004a*/ 	.short	(.L_75 - .L_74)
.L_74:
        /*004c*/ 	.word	0x00000000
        /*0050*/ 	.short	0x0002
        /*0052*/ 	.short	0x0008
        /*0054*/ 	.byte	0x00, 0xf0, 0x11, 0x00


	//----- nvinfo : EIATTR_KPARAM_INFO
	.align		4
.L_75:
        /*0058*/ 	.byte	0x04, 0x17
        /*005a*/ 	.short	(.L_77 - .L_76)
.L_76:
        /*005c*/ 	.word	0x00000000
        /*0060*/ 	.short	0x0001
        /*0062*/ 	.short	0x0004
        /*0064*/ 	.byte	0x00, 0xf0, 0x11, 0x00


	//----- nvinfo : EIATTR_KPARAM_INFO
	.align		4
.L_77:
        /*0068*/ 	.byte	0x04, 0x17
        /*006a*/ 	.short	(.L_79 - .L_78)
.L_78:
        /*006c*/ 	.word	0x00000000
        /*0070*/ 	.short	0x0000
        /*0072*/ 	.short	0x0000
        /*0074*/ 	.byte	0x00, 0xf0, 0x11, 0x00


	//----- nvinfo : EIATTR_SPARSE_MMA_MASK
	.align		4
.L_79:
        /*0078*/ 	.byte	0x03, 0x50
        /*007a*/ 	.short	0x0000


	//----- nvinfo : EIATTR_MAXREG_COUNT
	.align		4
        /*007c*/ 	.byte	0x03, 0x1b
        /*007e*/ 	.short	0x00ff


	//----- nvinfo : EIATTR_NUM_BARRIERS
	.align		4
        /*0080*/ 	.byte	0x02, 0x4c
        /*0082*/ 	.byte	0x01
	.zero		1


	//----- nvinfo : EIATTR_MERCURY_ISA_VERSION
	.align		4
        /*0084*/ 	.byte	0x03, 0x5f
        /*0086*/ 	.short	0x0101


	//----- nvinfo : EIATTR_VRC_CTA_INIT_COUNT
	.align		4
        /*0088*/ 	.byte	0x02, 0x4a
	.zero		1
	.zero		1


	//----- nvinfo : EIATTR_EXIT_INSTR_OFFSETS
	.align		4
        /*008c*/ 	.byte	0x04, 0x1c
        /*008e*/ 	.short	(.L_81 - .L_80)


	//   ....[0]....
.L_80:
        /*0090*/ 	.word	0x00003210


	//   ....[1]....
        /*0094*/ 	.word	0x00003230


	//   ....[2]....
        /*0098*/ 	.word	0x00003250


	//----- nvinfo : EIATTR_MAX_THREADS
	.align		4
.L_81:
        /*009c*/ 	.byte	0x04, 0x05
        /*009e*/ 	.short	(.L_83 - .L_82)
.L_82:
        /*00a0*/ 	.word	0x00000100
        /*00a4*/ 	.word	0x00000001
        /*00a8*/ 	.word	0x00000001


	//----- nvinfo : EIATTR_CRS_STACK_SIZE
	.align		4
.L_83:
        /*00ac*/ 	.byte	0x04, 0x1e
        /*00ae*/ 	.short	(.L_85 - .L_84)
.L_84:
        /*00b0*/ 	.word	0x00000000


	//----- nvinfo : EIATTR_CBANK_PARAM_SIZE
	.align		4
.L_85:
        /*00b4*/ 	.byte	0x03, 0x19
        /*00b6*/ 	.short	0x0028


	//----- nvinfo : EIATTR_PARAM_CBANK
	.align		4
        /*00b8*/ 	.byte	0x04, 0x0a
        /*00ba*/ 	.short	(.L_87 - .L_86)
	.align		4
.L_86:
        /*00bc*/ 	.word	index@(.nv.constant0._ZN13matmul_tensor20matmul_improved_mainEiiiiPKfS1_Pf)
        /*00c0*/ 	.short	0x0380
        /*00c2*/ 	.short	0x0028


	//----- nvinfo : EIATTR_SW_WAR
	.align		4
.L_87:
        /*00c4*/ 	.byte	0x04, 0x36
        /*00c6*/ 	.short	(.L_89 - .L_88)
.L_88:
        /*00c8*/ 	.word	0x00000008
.L_89:


//--------------------- .nv.callgraph             --------------------------
	.section	.nv.callgraph,"",@"SHT_CUDA_CALLGRAPH"
	.align	4
	.sectionentsize	8
	.align		4
        /*0000*/ 	.word	0x00000000
	.align		4
        /*0004*/ 	.word	0xffffffff
	.align		4
        /*0008*/ 	.word	0x00000000
	.align		4
        /*000c*/ 	.word	0xfffffffe
	.align		4
        /*0010*/ 	.word	0x00000000
	.align		4
        /*0014*/ 	.word	0xfffffffd
	.align		4
        /*0018*/ 	.word	0x00000000
	.align		4
        /*001c*/ 	.word	0xfffffffc


//--------------------- .text._ZN13matmul_tensor18matmul_tensor_mainEiiiiPKfS1_Pf --------------------------
	.section	.text._ZN13matmul_tensor18matmul_tensor_mainEiiiiPKfS1_Pf,"ax",@progbits
	.align	128
        .global         _ZN13matmul_tensor18matmul_tensor_mainEiiiiPKfS1_Pf
        .type           _ZN13matmul_tensor18matmul_tensor_mainEiiiiPKfS1_Pf,@function
        .size           _ZN13matmul_tensor18matmul_tensor_mainEiiiiPKfS1_Pf,(.L_x_148 - _ZN13matmul_tensor18matmul_tensor_mainEiiiiPKfS1_Pf)
        .other          _ZN13matmul_tensor18matmul_tensor_mainEiiiiPKfS1_Pf,@"STO_CUDA_ENTRY STV_DEFAULT"
_ZN13matmul_tensor18matmul_tensor_mainEiiiiPKfS1_Pf:
.text._ZN13matmul_tensor18matmul_tensor_mainEiiiiPKfS1_Pf:
[----:B------:R-:W-:Y:S08]  /*0000*/  LDC R1, c[0x0][0x37c] ;  /* 0x0000df00ff017b82 */ /* 0x000ff00000000800 */
[----:B------:R-:W0:Y:S01]  /*0010*/  LDC.64 R6, c[0x0][0x388] ;  /* 0x0000e200ff067b82 */ /* 0x000e220000000a00 */
[----:B------:R-:W1:Y:S01]  /*0020*/  LDCU.64 UR6, c[0x0][0x358] ;  /* 0x00006b00ff0677ac */ /* 0x000e620008000a00 */
[----:B------:R-:W-:-:S02]  /*0030*/  CS2R R10, SRZ ;  /* 0x00000000000a7805 */ /* 0x000fc4000001ff00 */
[----:B------:R-:W-:Y:S02]  /*0040*/  CS2R R12, SRZ ;  /* 0x00000000000c7805 */ /* 0x000fe4000001ff00 */
[----:B------:R-:W-:Y:S02]  /*0050*/  CS2R R14, SRZ ;  /* 0x00000000000e7805 */ /* 0x000fe4000001ff00 */
[----:B------:R-:W-:Y:S02]  /*0060*/  CS2R R16, SRZ ;  /* 0x0000000000107805 */ /* 0x000fe4000001ff00 */
[----:B------:R-:W-:Y:S02]  /*0070*/  CS2R R18, SRZ ;  /* 0x0000000000127805 */ /* 0x000fe4000001ff00 */
[----:B------:R-:W-:Y:S01]  /*0080*/  CS2R R20, SRZ ;  /* 0x0000000000147805 */ /* 0x000fe2000001ff00 */
[----:B------:R-:W2:Y:S01]  /*0090*/  S2UR UR4, SR_CTAID.Z ;  /* 0x00000000000479c3 */ /* 0x000ea20000002700 */
[----:B------:R-:W-:-:S02]  /*00a0*/  CS2R R22, SRZ ;  /* 0x0000000000167805 */ /* 0x000fc4000001ff00 */
[----:B------:R-:W-:Y:S02]  /*00b0*/  CS2R R24, SRZ ;  /* 0x0000000000187805 */ /* 0x000fe4000001ff00 */
[----:B------:R-:W-:Y:S02]  /*00c0*/  CS2R R26, SRZ ;  /* 0x00000000001a7805 */ /* 0x000fe4000001ff00 */
[----:B------:R-:W-:Y:S02]  /*00d0*/  CS2R R28, SRZ ;  /* 0x00000000001c7805 */ /* 0x000fe4000001ff00 */
[----:B------:R-:W-:Y:S02]  /*00e0*/  CS2R R30, SRZ ;  /* 0x00000000001e7805 */ /* 0x000fe4000001ff00 */
[----:B------:R-:W-:Y:S02]  /*00f0*/  CS2R R32, SRZ ;  /* 0x0000000000207805 */ /* 0x000fe4000001ff00 */
        /* <DEDUP_REMOVED lines=9> */
[----:B0-----:R-:W-:Y:S02]  /*0190*/  IABS R5, R7 ;  /* 0x0000000700057213 */ /* 0x001fe40000000000 */
[----:B------:R-:W-:Y:S02]  /*01a0*/  CS2R R52, SRZ ;  /* 0x0000000000347805 */ /* 0x000fe4000001ff00 */
[----:B------:R-:W-:Y:S02]  /*01b0*/  IADD3 R0, PT, PT, R6, -0x1, R7 ;  /* 0xffffffff06007810 */ /* 0x000fe40007ffe007 */
[----:B------:R-:W-:Y:S01]  /*01c0*/  CS2R R54, SRZ ;  /* 0x0000000000367805 */ /* 0x000fe2000001ff00 */
[----:B------:R-:W0:Y:S01]  /*01d0*/  I2F.RP R4, R5 ;  /* 0x0000000500047306 */ /* 0x000e220000209400 */
[----:B------:R-:W-:-:S02]  /*01e0*/  CS2R R56, SRZ ;  /* 0x0000000000387805 */ /* 0x000fc4000001ff00 */
[----:B------:R-:W-:Y:S02]  /*01f0*/  CS2R R58, SRZ ;  /* 0x00000000003a7805 */ /* 0x000fe4000001ff00 */
[----:B------:R-:W-:Y:S02]  /*0200*/  CS2R R60, SRZ ;  /* 0x00000000003c7805 */ /* 0x000fe4000001ff00 */
[----:B------:R-:W-:Y:S02]  /*0210*/  CS2R R62, SRZ ;  /* 0x00000000003e7805 */ /* 0x000fe4000001ff00 */
[----:B------:R-:W-:Y:S02]  /*0220*/  CS2R R64, SRZ ;  /* 0x0000000000407805 */ /* 0x000fe4000001ff00 */
[----:B------:R-:W-:Y:S01]  /*0230*/  CS2R R66, SRZ ;  /* 0x0000000000427805 */ /* 0x000fe2000001ff00 */
[----:B0-----:R-:W0:Y:S02]  /*0240*/  MUFU.RCP R4, R4 ;  /* 0x0000000400047308 */ /* 0x001e240000001000 */
[----:B0-----:R-:W-:-:S06]  /*0250*/  VIADD R2, R4, 0xffffffe ;  /* 0x0ffffffe04027836 */ /* 0x001fcc0000000000 */
[----:B------:R0:W3:Y:S02]  /*0260*/  F2I.FTZ.U32.TRUNC.NTZ R3, R2 ;  /* 0x0000000200037305 */ /* 0x0000e4000021f000 */
[----:B0-----:R-:W-:Y:S01]  /*0270*/  MOV R2, RZ ;  /* 0x000000ff00027202 */ /* 0x001fe20000000f00 */
[----:B---3--:R-:W-:-:S04]  /*0280*/  IMAD.MOV R8, RZ, RZ, -R3 ;  /* 0x000000ffff087224 */ /* 0x008fc800078e0a03 */
[----:B------:R-:W-:Y:S01]  /*0290*/  IMAD R9, R8, R5, RZ ;  /* 0x0000000508097224 */ /* 0x000fe200078e02ff */
[----:B------:R-:W-:Y:S02]  /*02a0*/  IABS R8, R0 ;  /* 0x0000000000087213 */ /* 0x000fe40000000000 */
[----:B------:R-:W-:Y:S01]  /*02b0*/  LOP3.LUT R0, R0, R7, RZ, 0x3c, !PT ;  /* 0x0000000700007212 */ /* 0x000fe200078e3cff */
[----:B------:R-:W-:-:S03]  /*02c0*/  IMAD.HI.U32 R3, R3, R9, R2 ;  /* 0x0000000903037227 */ /* 0x000fc600078e0002 */
[----:B------:R-:W-:-:S03]  /*02d0*/  ISETP.GE.AND P1, PT, R0, RZ, PT ;  /* 0x000000ff0000720c */ /* 0x000fc60003f26270 */
[----:B------:R-:W-:-:S04]  /*02e0*/  IMAD.HI.U32 R3, R3, R8, RZ ;  /* 0x0000000803037227 */ /* 0x000fc800078e00ff */
[----:B------:R-:W-:-:S04]  /*02f0*/  IMAD.MOV R4, RZ, RZ, -R3 ;  /* 0x000000ffff047224 */ /* 0x000fc800078e0a03 */
[----:B------:R-:W-:Y:S01]  /*0300*/  IMAD R2, R5, R4, R8 ;  /* 0x0000000405027224 */ /* 0x000fe200078e0208 */
[----:B------:R-:W-:-:S04]  /*0310*/  CS2R R8, SRZ ;  /* 0x0000000000087805 */ /* 0x000fc8000001ff00 */
[----:B------:R-:W-:-:S13]  /*0320*/  ISETP.GT.U32.AND P2, PT, R5, R2, PT ;  /* 0x000000020500720c */ /* 0x000fda0003f44070 */
[----:B------:R-:W-:Y:S01]  /*0330*/  @!P2 IMAD.IADD R2, R2, 0x1, -R5 ;  /* 0x000000010202a824 */ /* 0x000fe200078e0a05 */
[----:B------:R-:W-:Y:S02]  /*0340*/  @!P2 IADD3 R3, PT, PT, R3, 0x1, RZ ;  /* 0x000000010303a810 */ /* 0x000fe40007ffe0ff */
[----:B------:R-:W-:Y:S02]  /*0350*/  ISETP.NE.AND P2, PT, R7, RZ, PT ;  /* 0x000000ff0700720c */ /* 0x000fe40003f45270 */
[----:B------:R-:W-:Y:S02]  /*0360*/  ISETP.GE.U32.AND P0, PT, R2, R5, PT ;  /* 0x000000050200720c */ /* 0x000fe40003f06070 */
[----:B------:R-:W-:-:S11]  /*0370*/  CS2R R4, SRZ ;  /* 0x0000000000047805 */ /* 0x000fd6000001ff00 */
[----:B------:R-:W-:-:S04]  /*0380*/  @P0 VIADD R3, R3, 0x1 ;  /* 0x0000000103030836 */ /* 0x000fc80000000000 */
[----:B------:R-:W-:Y:S01]  /*0390*/  @!P1 IMAD.MOV R3, RZ, RZ, -R3 ;  /* 0x000000ffff039224 */ /* 0x000fe200078e0a03 */
[----:B------:R-:W-:-:S05]  /*03a0*/  @!P2 LOP3.LUT R3, RZ, R7, RZ, 0x33, !PT ;  /* 0x00000007ff03a212 */ /* 0x000fca00078e33ff */
[----:B--2---:R-:W-:-:S05]  /*03b0*/  IMAD R89, R3, UR4, RZ ;  /* 0x0000000403597c24 */ /* 0x004fca000f8e02ff */
[C---:B------:R-:W-:Y:S02]  /*03c0*/  VIADDMNMX R0, R89.reuse, R3, R6, PT ;  /* 0x0000000359007246 */ /* 0x040fe40003800106 */
[----:B------:R-:W-:Y:S02]  /*03d0*/  CS2R R6, SRZ ;  /* 0x0000000000067805 */ /* 0x000fe4000001ff00 */
[----:B------:R-:W-:-:S13]  /*03e0*/  ISETP.GE.AND P0, PT, R89, R0, PT ;  /* 0x000000005900720c */ /* 0x000fda0003f06270 */
[----:B-1----:R-:W-:Y:S05]  /*03f0*/  @P0 BRA `(.L_x_0) ;  /* 0x0000000c00540947 */ /* 0x002fea0003800000 */
[----:B------:R-:W-:-:S07]  /*0400*/  MOV R4, RZ ;  /* 0x000000ff00047202 */ /* 0x000fce0000000f00 */
.L_x_2:
[----:B------:R-:W0:Y:S01]  /*0410*/  S2R R69, SR_CTAID.Y ;  /* 0x0000000000457919 */ /* 0x000e220000002600 */
[----:B------:R-:W1:Y:S01]  /*0420*/  LDC R86, c[0x0][0x388] ;  /* 0x0000e200ff567b82 */ /* 0x000e620000000800 */
[----:B------:R-:W0:Y:S01]  /*0430*/  S2R R2, SR_TID.Y ;  /* 0x0000000000027919 */ /* 0x000e220000002200 */
[----:B------:R-:W2:Y:S06]  /*0440*/  S2R R3, SR_TID.X ;  /* 0x0000000000037919 */ /* 0x000eac0000002100 */
[----:B------:R-:W3:Y:S01]  /*0450*/  LDC.64 R84, c[0x0][0x390] ;  /* 0x0000e400ff547b82 */ /* 0x000ee20000000a00 */
[----:B------:R-:W4:Y:S07]  /*0460*/  S2R R88, SR_CTAID.X ;  /* 0x0000000000587919 */ /* 0x000f2e0000002500 */
[----:B------:R-:W5:Y:S01]  /*0470*/  S2UR UR5, SR_CgaCtaId ;  /* 0x00000000000579c3 */ /* 0x000f620000008800 */
[----:B------:R-:W-:Y:S01]  /*0480*/  UMOV UR4, 0x400 ;  /* 0x0000040000047882 */ /* 0x000fe20000000000 */
[----:B------:R-:W4:Y:S01]  /*0490*/  LDCU.64 UR8, c[0x0][0x398] ;  /* 0x00007300ff0877ac */ /* 0x000f220008000a00 */
[----:B0-----:R-:W-:-:S02]  /*04a0*/  IMAD R68, R69, 0x8, R2 ;  /* 0x0000000845447824 */ /* 0x001fc400078e0202 */
[----:B--2---:R-:W-:-:S03]  /*04b0*/  IMAD.IADD R69, R3, 0x1, R89 ;  /* 0x0000000103457824 */ /* 0x004fc600078e0259 */
[----:B------:R-:W-:-:S05]  /*04c0*/  SHF.L.U32 R68, R68, 0x4, RZ ;  /* 0x0000000444447819 */ /* 0x000fca00000006ff */
[----:B-1----:R-:W-:-:S04]  /*04d0*/  IMAD R69, R68, R86, R69 ;  /* 0x0000005644457224 */ /* 0x002fc800078e0245 */
[----:B---3--:R-:W-:-:S04]  /*04e0*/  IMAD.WIDE R84, R69, 0x4, R84 ;  /* 0x0000000445547825 */ /* 0x008fc800078e0254 */
[C---:B------:R-:W-:Y:S02]  /*04f0*/  IMAD.WIDE R90, R86.reuse, 0x4, R84 ;  /* 0x00000004565a7825 */ /* 0x040fe400078e0254 */
[----:B------:R0:W2:Y:S02]  /*0500*/  LDG.E R85, desc[UR6][R84.64] ;  /* 0x0000000654557981 */ /* 0x0000a4000c1e1900 */
[C---:B------:R-:W-:Y:S02]  /*0510*/  IMAD.WIDE R72, R86.reuse, 0x4, R90 ;  /* 0x0000000456487825 */ /* 0x040fe400078e025a */
[----:B------:R-:W3:Y:S02]  /*0520*/  LDG.E R91, desc[UR6][R90.64] ;  /* 0x000000065a5b7981 */ /* 0x000ee4000c1e1900 */
[C---:B------:R-:W-:Y:S01]  /*0530*/  IMAD.WIDE R82, R86.reuse, 0x4, R72 ;  /* 0x0000000456527825 */ /* 0x040fe200078e0248 */
[----:B0-----:R-:W0:Y:S01]  /*0540*/  LDC R84, c[0x0][0x384] ;  /* 0x0000e100ff547b82 */ /* 0x001e220000000800 */
[----:B------:R-:W3:Y:S02]  /*0550*/  LDG.E R78, desc[UR6][R72.64] ;  /* 0x00000006484e7981 */ /* 0x000ee4000c1e1900 */
[----:B------:R-:W-:-:S02]  /*0560*/  IMAD.WIDE R92, R86, 0x4, R82 ;  /* 0x00000004565c7825 */ /* 0x000fc400078e0252 */
[----:B------:R-:W3:Y:S02]  /*0570*/  LDG.E R82, desc[UR6][R82.64] ;  /* 0x0000000652527981 */ /* 0x000ee4000c1e1900 */
[C---:B------:R-:W-:Y:S01]  /*0580*/  IMAD.WIDE R70, R86.reuse, 0x4, R92 ;  /* 0x0000000456467825 */ /* 0x040fe200078e025c */
[----:B-----5:R-:W-:Y:S01]  /*0590*/  ULEA UR4, UR5, UR4, 0x18 ;  /* 0x0000000405047291 */ /* 0x020fe2000f8ec0ff */
[----:B------:R-:W5:Y:S02]  /*05a0*/  LDG.E R92, desc[UR6][R92.64] ;  /* 0x000000065c5c7981 */ /* 0x000f64000c1e1900 */
[C---:B------:R-:W-:Y:S02]  /*05b0*/  IMAD.WIDE R80, R86.reuse, 0x4, R70 ;  /* 0x0000000456507825 */ /* 0x040fe400078e0246 */
[----:B------:R-:W5:Y:S02]  /*05c0*/  LDG.E R79, desc[UR6][R70.64] ;  /* 0x00000006464f7981 */ /* 0x000f64000c1e1900 */
[----:B------:R-:W-:-:S02]  /*05d0*/  IMAD.WIDE R76, R86, 0x4, R80 ;  /* 0x00000004564c7825 */ /* 0x000fc400078e0250 */
[----:B------:R-:W5:Y:S02]  /*05e0*/  LDG.E R80, desc[UR6][R80.64] ;  /* 0x0000000650507981 */ /* 0x000f64000c1e1900 */
[C---:B------:R-:W-:Y:S02]  /*05f0*/  IMAD.WIDE R68, R86.reuse, 0x4, R76 ;  /* 0x0000000456447825 */ /* 0x040fe400078e024c */
[----:B------:R-:W5:Y:S02]  /*0600*/  LDG.E R90, desc[UR6][R76.64] ;  /* 0x000000064c5a7981 */ /* 0x000f64000c1e1900 */
[C---:B------:R-:W-:Y:S02]  /*0610*/  IMAD.WIDE R74, R86.reuse, 0x4, R68 ;  /* 0x00000004564a7825 */ /* 0x040fe400078e0244 */
[----:B------:R-:W5:Y:S04]  /*0620*/  LDG.E R81, desc[UR6][R68.64] ;  /* 0x0000000644517981 */ /* 0x000f68000c1e1900 */
[----:B------:R1:W5:Y:S02]  /*0630*/  LDG.E R83, desc[UR6][R74.64] ;  /* 0x000000064a537981 */ /* 0x000364000c1e1900 */
[----:B-1----:R-:W-:-:S05]  /*0640*/  IMAD.WIDE R74, R86, 0x4, R74 ;  /* 0x00000004564a7825 */ /* 0x002fca00078e024a */
[----:B------:R1:W5:Y:S01]  /*0650*/  LDG.E R70, desc[UR6][R74.64] ;  /* 0x000000064a467981 */ /* 0x000362000c1e1900 */
[----:B------:R-:W-:-:S04]  /*0660*/  IMAD.WIDE R72, R86, 0x4, R74 ;  /* 0x0000000456487825 */ /* 0x000fc800078e024a */
[----:B-1----:R-:W-:Y:S02]  /*0670*/  IMAD R75, R2, 0x240, R3 ;  /* 0x00000240024b7824 */ /* 0x002fe400078e0203 */
[----:B------:R-:W-:-:S03]  /*0680*/  IMAD.SHL.U32 R87, R3, 0x4, RZ ;  /* 0x0000000403577824 */ /* 0x000fc600078e00ff */
[----:B------:R-:W-:Y:S01]  /*0690*/  LEA R75, R75, UR4, 0x2 ;  /* 0x000000044b4b7c11 */ /* 0x000fe2000f8e10ff */
[C---:B------:R-:W-:Y:S02]  /*06a0*/  IMAD.WIDE R76, R86.reuse, 0x4, R72 ;  /* 0x00000004564c7825 */ /* 0x040fe400078e0248 */
[----:B------:R-:W5:Y:S02]  /*06b0*/  LDG.E R72, desc[UR6][R72.64] ;  /* 0x0000000648487981 */ /* 0x000f64000c1e1900 */
[C---:B------:R-:W-:Y:S02]  /*06c0*/  IMAD.WIDE R68, R86.reuse, 0x4, R76 ;  /* 0x0000000456447825 */ /* 0x040fe400078e024c */
[----:B------:R-:W5:Y:S04]  /*06d0*/  LDG.E R71, desc[UR6][R76.64] ;  /* 0x000000064c477981 */ /* 0x000f68000c1e1900 */
[----:B------:R1:W5:Y:S02]  /*06e0*/  LDG.E R73, desc[UR6][R68.64] ;  /* 0x0000000644497981 */ /* 0x000364000c1e1900 */
[----:B-1----:R-:W-:-:S05]  /*06f0*/  IMAD.WIDE R68, R86, 0x4, R68 ;  /* 0x0000000456447825 */ /* 0x002fca00078e0244 */
[----:B------:R-:W5:Y:S01]  /*0700*/  LDG.E R74, desc[UR6][R68.64] ;  /* 0x00000006444a7981 */ /* 0x000f62000c1e1900 */
[----:B------:R-:W-:-:S06]  /*0710*/  IMAD.WIDE R76, R86, 0x4, R68 ;  /* 0x00000004564c7825 */ /* 0x000fcc00078e0244 */
[----:B------:R1:W5:Y:S04]  /*0720*/  LDG.E R76, desc[UR6][R76.64] ;  /* 0x000000064c4c7981 */ /* 0x000368000c1e1900 */
[----:B--2---:R4:W-:Y:S02]  /*0730*/  STS [R75], R85 ;  /* 0x000000554b007388 */ /* 0x0049e40000000800 */
[----:B----4-:R-:W-:-:S05]  /*0740*/  IMAD R85, R88, 0x80, R87 ;  /* 0x0000008058557824 */ /* 0x010fca00078e0257 */
[----:B------:R-:W-:-:S04]  /*0750*/  IADD3 R93, PT, PT, R85, 0x3, RZ ;  /* 0x00000003555d7810 */ /* 0x000fc80007ffe0ff */
[----:B0-----:R-:W-:Y:S01]  /*0760*/  ISETP.GE.AND P0, PT, R93, R84, PT ;  /* 0x000000545d00720c */ /* 0x001fe20003f06270 */
[----:B------:R-:W-:-:S05]  /*0770*/  IMAD R93, R2, 0x4, R89 ;  /* 0x00000004025d7824 */ /* 0x000fca00078e0259 */
[C---:B------:R-:W-:Y:S01]  /*0780*/  ISETP.LT.AND P1, PT, R93.reuse, R86, !P0 ;  /* 0x000000565d00720c */ /* 0x040fe20004721270 */
[----:B---3--:R0:W-:Y:S01]  /*0790*/  STS [R75+0x90], R91 ;  /* 0x0000905b4b007388 */ /* 0x0081e20000000800 */
[----:B-1----:R-:W-:-:S11]  /*07a0*/  IMAD R77, R93, R84, R85 ;  /* 0x000000545d4d7224 */ /* 0x002fd600078e0255 */
[----:B0-----:R-:W-:Y:S01]  /*07b0*/  @!P1 MOV R91, UR9 ;  /* 0x00000009005b9c02 */ /* 0x001fe20008000f00 */
[----:B-----5:R0:W-:Y:S02]  /*07c0*/  STS [R75+0x3f0], R90 ;  /* 0x0003f05a4b007388 */ /* 0x0201e40000000800 */
[----:B0-----:R-:W-:-:S04]  /*07d0*/  @!P1 IMAD.U32 R90, RZ, RZ, UR8 ;  /* 0x00000008ff5a9e24 */ /* 0x001fc8000f8e00ff */
[----:B------:R-:W-:Y:S01]  /*07e0*/  @!P1 IMAD.WIDE R68, R77, 0x4, R90 ;  /* 0x000000044d449825 */ /* 0x000fe200078e025a */
[----:B------:R-:W-:Y:S04]  /*07f0*/  STS [R75+0x1b0], R82 ;  /* 0x0001b0524b007388 */ /* 0x000fe80000000800 */
[----:B------:R0:W-:Y:S04]  /*0800*/  STS [R75+0x360], R80 ;  /* 0x000360504b007388 */ /* 0x0001e80000000800 */
[----:B------:R1:W-:Y:S04]  /*0810*/  STS [R75+0x480], R81 ;  /* 0x000480514b007388 */ /* 0x0003e80000000800 */
[----:B------:R2:W-:Y:S04]  /*0820*/  STS [R75+0x510], R83 ;  /* 0x000510534b007388 */ /* 0x0005e80000000800 */
[----:B0-----:R-:W3:Y:S04]  /*0830*/  @!P1 LDG.E R80, desc[UR6][R68.64] ;  /* 0x0000000644509981 */ /* 0x001ee8000c1e1900 */
[----:B-1----:R-:W3:Y:S04]  /*0840*/  @!P1 LDG.E R81, desc[UR6][R68.64+0x4] ;  /* 0x0000040644519981 */ /* 0x002ee8000c1e1900 */
[----:B------:R-:W3:Y:S04]  /*0850*/  @!P1 LDG.E R82, desc[UR6][R68.64+0x8] ;  /* 0x0000080644529981 */ /* 0x000ee8000c1e1900 */
[----:B--2---:R-:W3:Y:S04]  /*0860*/  @!P1 LDG.E R83, desc[UR6][R68.64+0xc] ;  /* 0x00000c0644539981 */ /* 0x004ee8000c1e1900 */
[----:B------:R0:W-:Y:S01]  /*0870*/  STS [R75+0x2d0], R79 ;  /* 0x0002d04f4b007388 */ /* 0x0001e20000000800 */
[----:B------:R-:W-:Y:S01]  /*0880*/  @P1 MOV R90, UR8 ;  /* 0x00000008005a1c02 */ /* 0x000fe20008000f00 */
[----:B------:R-:W-:-:S02]  /*0890*/  @P1 IMAD.U32 R91, RZ, RZ, UR9 ;  /* 0x00000009ff5b1e24 */ /* 0x000fc4000f8e00ff */
[----:B------:R1:W-:Y:S01]  /*08a0*/  STS [R75+0x120], R78 ;  /* 0x0001204e4b007388 */ /* 0x0003e20000000800 */
[----:B0-----:R-:W-:-:S03]  /*08b0*/  VIADD R79, R93, 0x1 ;  /* 0x000000015d4f7836 */ /* 0x001fc60000000000 */
[----:B------:R0:W-:Y:S02]  /*08c0*/  STS [R75+0x5a0], R70 ;  /* 0x0005a0464b007388 */ /* 0x0001e40000000800 */
[----:B------:R-:W-:Y:S01]  /*08d0*/  ISETP.LT.AND P2, PT, R79, R86, !P0 ;  /* 0x000000564f00720c */ /* 0x000fe20004741270 */
[----:B-1----:R-:W-:Y:S01]  /*08e0*/  @!P1 IMAD R78, R2, 0x290, R85 ;  /* 0x00000290024e9824 */ /* 0x002fe200078e0255 */
[----:B------:R1:W-:Y:S01]  /*08f0*/  STS [R75+0x240], R92 ;  /* 0x0002405c4b007388 */ /* 0x0003e20000000800 */
[----:B0-----:R-:W-:Y:S02]  /*0900*/  IMAD R70, R93, R84, R84 ;  /* 0x000000545d467224 */ /* 0x001fe400078e0254 */
[----:B------:R-:W-:-:S03]  /*0910*/  @P1 IMAD.WIDE R68, R77, 0x4, R90 ;  /* 0x000000044d441825 */ /* 0x000fc600078e025a */
[----:B------:R-:W-:Y:S02]  /*0920*/  IADD3 R77, PT, PT, R85, R70, RZ ;  /* 0x00000046554d7210 */ /* 0x000fe40007ffe0ff */
[----:B-1----:R-:W-:Y:S01]  /*0930*/  @!P1 LEA R92, R78, UR4, 0x2 ;  /* 0x000000044e5c9c11 */ /* 0x002fe2000f8e10ff */
[----:B------:R-:W-:Y:S04]  /*0940*/  STS [R75+0x630], R72 ;  /* 0x000630484b007388 */ /* 0x000fe80000000800 */
[----:B------:R0:W-:Y:S04]  /*0950*/  STS [R75+0x6c0], R71 ;  /* 0x0006c0474b007388 */ /* 0x0001e80000000800 */
[----:B------:R-:W-:Y:S04]  /*0960*/  STS [R75+0x750], R73 ;  /* 0x000750494b007388 */ /* 0x000fe80000000800 */
[----:B------:R-:W-:Y:S04]  /*0970*/  STS [R75+0x7e0], R74 ;  /* 0x0007e04a4b007388 */ /* 0x000fe80000000800 */
[----:B------:R-:W-:Y:S04]  /*0980*/  STS [R75+0x870], R76 ;  /* 0x0008704c4b007388 */ /* 0x000fe80000000800 */
[----:B0-----:R-:W2:Y:S04]  /*0990*/  @P1 LDG.E.128 R68, desc[UR6][R68.64] ;  /* 0x0000000644441981 */ /* 0x001ea8000c1e1d00 */
[----:B---3--:R0:W-:Y:S02]  /*09a0*/  @!P1 STS.128 [R92+0x4800], R80 ;  /* 0x004800505c009388 */ /* 0x0081e40000000c00 */
[----:B0-----:R-:W-:-:S05]  /*09b0*/  @!P2 IMAD.WIDE R80, R77, 0x4, R90 ;  /* 0x000000044d50a825 */ /* 0x001fca00078e025a */
[----:B------:R-:W3:Y:S04]  /*09c0*/  @!P2 LDG.E R72, desc[UR6][R80.64] ;  /* 0x000000065048a981 */ /* 0x000ee8000c1e1900 */
[----:B------:R-:W3:Y:S04]  /*09d0*/  @!P2 LDG.E R73, desc[UR6][R80.64+0x4] ;  /* 0x000004065049a981 */ /* 0x000ee8000c1e1900 */
[----:B------:R-:W3:Y:S04]  /*09e0*/  @!P2 LDG.E R74, desc[UR6][R80.64+0x8] ;  /* 0x00000806504aa981 */ /* 0x000ee8000c1e1900 */
[----:B------:R-:W3:Y:S01]  /*09f0*/  @!P2 LDG.E R75, desc[UR6][R80.64+0xc] ;  /* 0x00000c06504ba981 */ /* 0x000ee2000c1e1900 */
[----:B------:R-:W-:-:S06]  /*0a00*/  @P2 IMAD.WIDE R76, R77, 0x4, R90 ;  /* 0x000000044d4c2825 */ /* 0x000fcc00078e025a */
[----:B------:R-:W4:Y:S01]  /*0a10*/  @P2 LDG.E.128 R76, desc[UR6][R76.64] ;  /* 0x000000064c4c2981 */ /* 0x000f22000c1e1d00 */
[C---:B------:R-:W-:Y:S02]  /*0a20*/  @P1 IMAD R82, R2.reuse, 0x290, R87 ;  /* 0x0000029002521824 */ /* 0x040fe400078e0257 */
[----:B------:R-:W-:-:S03]  /*0a30*/  @!P2 IMAD R83, R2, 0x290, R85 ;  /* 0x000002900253a824 */ /* 0x000fc600078e0255 */
[----:B------:R-:W-:Y:S02]  /*0a40*/  @P1 LEA R82, R82, UR4, 0x2 ;  /* 0x0000000452521c11 */ /* 0x000fe4000f8e10ff */
[----:B------:R-:W-:-:S03]  /*0a50*/  @!P2 LEA R83, R83, UR4, 0x2 ;  /* 0x000000045353ac11 */ /* 0x000fc6000f8e10ff */
[----:B--2---:R-:W-:Y:S01]  /*0a60*/  @P1 STS.128 [R82+0x4800], R68 ;  /* 0x0048004452001388 */ /* 0x004fe20000000c00 */
[----:B------:R-:W-:Y:S01]  /*0a70*/  @P2 IMAD R80, R2, 0xa4, R3 ;  /* 0x000000a402502824 */ /* 0x000fe200078e0203 */
[----:B------:R-:W-:-:S04]  /*0a80*/  SHF.L.U32 R88, R88, 0x7, RZ ;  /* 0x0000000758587819 */ /* 0x000fc800000006ff */
[----:B------:R-:W-:-:S04]  /*0a90*/  @P2 SHF.L.U32 R80, R80, 0x2, RZ ;  /* 0x0000000250502819 */ /* 0x000fc800000006ff */
[----:B------:R-:W-:Y:S01]  /*0aa0*/  @P2 LEA R92, R80, UR4, 0x2 ;  /* 0x00000004505c2c11 */ /* 0x000fe2000f8e10ff */
[----:B---3--:R0:W-:Y:S02]  /*0ab0*/  @!P2 STS.128 [R83+0x4a90], R72 ;  /* 0x004a90485300a388 */ /* 0x0081e40000000c00 */
[C---:B0-----:R-:W-:Y:S02]  /*0ac0*/  VIADD R83, R93.reuse, 0x2 ;  /* 0x000000025d537836 */ /* 0x041fe40000000000 */
[----:B------:R-:W-:-:S03]  /*0ad0*/  VIADD R93, R93, 0x3 ;  /* 0x000000035d5d7836 */ /* 0x000fc60000000000 */
[-C--:B------:R-:W-:Y:S02]  /*0ae0*/  ISETP.LT.AND P1, PT, R83, R86.reuse, !P0 ;  /* 0x000000565300720c */ /* 0x080fe40004721270 */
[----:B------:R-:W-:Y:S01]  /*0af0*/  ISETP.LT.AND P0, PT, R93, R86, !P0 ;  /* 0x000000565d00720c */ /* 0x000fe20004701270 */
[----:B------:R-:W-:Y:S01]  /*0b00*/  IMAD.U32 R72, R3, 0x4, R88 ;  /* 0x0000000403487824 */ /* 0x000fe200078e0058 */
[----:B------:R-:W-:Y:S01]  /*0b10*/  IADD3 R88, PT, PT, R87, R88, RZ ;  /* 0x0000005857587210 */ /* 0x000fe20007ffe0ff */
[----:B----4-:R0:W-:Y:S08]  /*0b20*/  @P2 STS.128 [R92+0x4a90], R76 ;  /* 0x004a904c5c002388 */ /* 0x0101f00000000c00 */
[----:B------:R-:W-:-:S02]  /*0b30*/  @!P1 IMAD R81, R83, R84, R85 ;  /* 0x0000005453519224 */ /* 0x000fc400078e0255 */
[-C--:B------:R-:W-:Y:S02]  /*0b40*/  @P1 IMAD R83, R83, R84.reuse, R72 ;  /* 0x0000005453531224 */ /* 0x080fe400078e0248 */
[CC--:B------:R-:W-:Y:S02]  /*0b50*/  @!P0 IMAD R73, R93.reuse, R84.reuse, R85 ;  /* 0x000000545d498224 */ /* 0x0c0fe400078e0255 */
[----:B------:R-:W-:Y:S02]  /*0b60*/  @P0 IMAD R75, R93, R84, R88 ;  /* 0x000000545d4b0224 */ /* 0x000fe400078e0258 */
[----:B------:R-:W-:-:S04]  /*0b70*/  @!P1 IMAD.WIDE R80, R81, 0x4, R90 ;  /* 0x0000000451509825 */ /* 0x000fc800078e025a */
[--C-:B0-----:R-:W-:Y:S01]  /*0b80*/  @P1 IMAD.WIDE R76, R83, 0x4, R90.reuse ;  /* 0x00000004534c1825 */ /* 0x101fe200078e025a */
[----:B------:R-:W2:Y:S03]  /*0b90*/  @!P1 LDG.E R68, desc[UR6][R80.64] ;  /* 0x0000000650449981 */ /* 0x000ea6000c1e1900 */
[--C-:B------:R-:W-:Y:S01]  /*0ba0*/  @!P0 IMAD.WIDE R92, R73, 0x4, R90.reuse ;  /* 0x00000004495c8825 */ /* 0x100fe200078e025a */
[----:B------:R-:W2:Y:S03]  /*0bb0*/  @!P1 LDG.E R69, desc[UR6][R80.64+0x4] ;  /* 0x0000040650459981 */ /* 0x000ea6000c1e1900 */
[----:B------:R-:W-:Y:S01]  /*0bc0*/  @P0 IMAD.WIDE R82, R75, 0x4, R90 ;  /* 0x000000044b520825 */ /* 0x000fe200078e025a */
[----:B------:R-:W2:Y:S04]  /*0bd0*/  @!P1 LDG.E R70, desc[UR6][R80.64+0x8] ;  /* 0x0000080650469981 */ /* 0x000ea8000c1e1900 */
[----:B------:R-:W2:Y:S04]  /*0be0*/  @!P1 LDG.E R71, desc[UR6][R80.64+0xc] ;  /* 0x00000c0650479981 */ /* 0x000ea8000c1e1900 */
[----:B------:R-:W3:Y:S04]  /*0bf0*/  @P1 LDG.E.128 R76, desc[UR6][R76.64] ;  /* 0x000000064c4c1981 */ /* 0x000ee8000c1e1d00 */
[----:B------:R-:W4:Y:S04]  /*0c00*/  @!P0 LDG.E R72, desc[UR6][R92.64] ;  /* 0x000000065c488981 */ /* 0x000f28000c1e1900 */
[----:B------:R-:W4:Y:S04]  /*0c10*/  @!P0 LDG.E R73, desc[UR6][R92.64+0x4] ;  /* 0x000004065c498981 */ /* 0x000f28000c1e1900 */
[----:B------:R-:W4:Y:S04]  /*0c20*/  @!P0 LDG.E R74, desc[UR6][R92.64+0x8] ;  /* 0x000008065c4a8981 */ /* 0x000f28000c1e1900 */
[----:B------:R-:W4:Y:S04]  /*0c30*/  @!P0 LDG.E R75, desc[UR6][R92.64+0xc] ;  /* 0x00000c065c4b8981 */ /* 0x000f28000c1e1900 */
[----:B------:R-:W5:Y:S01]  /*0c40*/  @P0 LDG.E.128 R80, desc[UR6][R82.64] ;  /* 0x0000000652500981 */ /* 0x000f62000c1e1d00 */
[----:B------:R-:W-:-:S02]  /*0c50*/  @P1 IMAD R86, R2, 0xa4, R3 ;  /* 0x000000a402561824 */ /* 0x000fc400078e0203 */
[--C-:B------:R-:W-:Y:S02]  /*0c60*/  @!P1 IMAD R84, R2, 0x290, R85.reuse ;  /* 0x0000029002549824 */ /* 0x100fe400078e0255 */
[----:B------:R-:W-:Y:S02]  /*0c70*/  @P1 IMAD.SHL.U32 R86, R86, 0x4, RZ ;  /* 0x0000000456561824 */ /* 0x000fe400078e00ff */
[C---:B------:R-:W-:Y:S02]  /*0c80*/  @!P0 IMAD R85, R2.reuse, 0x290, R85 ;  /* 0x0000029002558824 */ /* 0x040fe400078e0255 */
[----:B------:R-:W-:Y:S01]  /*0c90*/  @P0 IMAD R90, R2, 0x290, R87 ;  /* 0x00000290025a0824 */ /* 0x000fe200078e0257 */
[----:B------:R-:W-:Y:S02]  /*0ca0*/  @!P1 LEA R84, R84, UR4, 0x2 ;  /* 0x0000000454549c11 */ /* 0x000fe4000f8e10ff */
[----:B------:R-:W-:Y:S02]  /*0cb0*/  @P1 LEA R86, R86, UR4, 0x2 ;  /* 0x0000000456561c11 */ /* 0x000fe4000f8e10ff */
[----:B------:R-:W-:-:S02]  /*0cc0*/  @!P0 LEA R88, R85, UR4, 0x2 ;  /* 0x0000000455588c11 */ /* 0x000fc4000f8e10ff */
[----:B------:R-:W-:Y:S02]  /*0cd0*/  @P0 LEA R90, R90, UR4, 0x2 ;  /* 0x000000045a5a0c11 */ /* 0x000fe4000f8e10ff */
[----:B------:R-:W-:Y:S02]  /*0ce0*/  SHF.R.U32.HI R85, RZ, 0x2, R3 ;  /* 0x00000002ff557819 */ /* 0x000fe40000011603 */
[----:B------:R-:W-:Y:S01]  /*0cf0*/  LOP3.LUT R87, R87, 0xc, RZ, 0xc0, !PT ;  /* 0x0000000c57577812 */ /* 0x000fe200078ec0ff */
[----:B--2---:R0:W-:Y:S04]  /*0d00*/  @!P1 STS.128 [R84+0x4d20], R68 ;  /* 0x004d204454009388 */ /* 0x0041e80000000c00 */
[----:B---3--:R1:W-:Y:S01]  /*0d10*/  @P1 STS.128 [R86+0x4d20], R76 ;  /* 0x004d204c56001388 */ /* 0x0083e20000000c00 */
[----:B0-----:R-:W-:-:S03]  /*0d20*/  SHF.R.U32.HI R68, RZ, 0x2, R2 ;  /* 0x00000002ff447819 */ /* 0x001fc60000011602 */
[----:B----4-:R0:W-:Y:S01]  /*0d30*/  @!P0 STS.128 [R88+0x4fb0], R72 ;  /* 0x004fb04858008388 */ /* 0x0101e20000000c00 */
[----:B------:R-:W-:-:S03]  /*0d40*/  LOP3.LUT R70, R3, 0x3, RZ, 0xc0, !PT ;  /* 0x0000000303467812 */ /* 0x000fc600078ec0ff */
[----:B-----5:R0:W-:Y:S01]  /*0d50*/  @P0 STS.128 [R90+0x4fb0], R80 ;  /* 0x004fb0505a000388 */ /* 0x0201e20000000c00 */
[----:B------:R-:W-:Y:S01]  /*0d60*/  SHF.L.U32 R2, R2, 0x5, RZ ;  /* 0x0000000502027819 */ /* 0x000fe200000006ff */
[--C-:B------:R-:W-:Y:S02]  /*0d70*/  IMAD R68, R68, 0x40, R85.reuse ;  /* 0x0000004044447824 */ /* 0x100fe400078e0255 */
[----:B------:R-:W-:Y:S01]  /*0d80*/  IMAD R70, R70, 0xa4, R85 ;  /* 0x000000a446467824 */ /* 0x000fe200078e0255 */
[----:B------:R-:W-:Y:S01]  /*0d90*/  LOP3.LUT R3, R2, 0x60, RZ, 0xc0, !PT ;  /* 0x0000006002037812 */ /* 0x000fe200078ec0ff */
[----:B------:R-:W-:-:S03]  /*0da0*/  IMAD R2, R68, 0x90, RZ ;  /* 0x0000009044027824 */ /* 0x000fc600078e02ff */
[----:B------:R-:W-:Y:S02]  /*0db0*/  IADD3 R3, PT, PT, R70, R3, RZ ;  /* 0x0000000346037210 */ /* 0x000fe40007ffe0ff */
[----:B------:R-:W-:Y:S02]  /*0dc0*/  IADD3 R2, PT, PT, R2, UR4, R87 ;  /* 0x0000000402027c10 */ /* 0x000fe4000fffe057 */
[----:B------:R-:W-:-:S03]  /*0dd0*/  LEA R3, R3, UR4, 0x2 ;  /* 0x0000000403037c11 */ /* 0x000fc6000f8e10ff */
[----:B-1----:R-:W-:Y:S01]  /*0de0*/  VIADD R86, R2, 0x1200 ;  /* 0x0000120002567836 */ /* 0x002fe20000000000 */
[----:B------:R-:W-:Y:S01]  /*0df0*/  IADD3 R87, PT, PT, R3, 0x52a0, RZ ;  /* 0x000052a003577810 */ /* 0x000fe20007ffe0ff */
[----:B------:R-:W-:Y:S01]  /*0e00*/  UMOV UR4, URZ ;  /* 0x000000ff00047c82 */ /* 0x000fe20008000000 */
[----:B0-----:R-:W-:Y:S06]  /*0e10*/  BAR.SYNC.DEFER_BLOCKING 0x0 ;  /* 0x0000000000007b1d */ /* 0x001fec0000010000 */
.L_x_1:
[----:B------:R-:W-:Y:S01]  /*0e20*/  LDS R2, [R87+-0xaa0] ;  /* 0xfff5600057027984 */ /* 0x000fe20000000800 */
[----:B------:R-:W-:Y:S02]  /*0e30*/  UISETP.GE.U32.AND UP0, UPT, UR4, 0x18, UPT ;  /* 0x000000180400788c */ /* 0x000fe4000bf06070 */
[----:B------:R-:W-:Y:S01]  /*0e40*/  UIADD3 UR5, UPT, UPT, UR4, 0x8, URZ ;  /* 0x0000000804057890 */ /* 0x000fe2000fffe0ff */
[----:B------:R-:W-:Y:S04]  /*0e50*/  LDS R3, [R87+-0x60] ;  /* 0xffffa00057037984 */ /* 0x000fe80000000800 */
[----:B------:R-:W-:Y:S02]  /*0e60*/  LDS R80, [R87+-0xa80] ;  /* 0xfff5800057507984 */ /* 0x000fe40000000800 */
[----:B------:R-:W-:-:S02]  /*0e70*/  UMOV UR4, UR5 ;  /* 0x0000000500047c82 */ /* 0x000fc40008000000 */
[----:B------:R-:W-:Y:S04]  /*0e80*/  LDS R81, [R87+-0x40] ;  /* 0xffffc00057517984 */ /* 0x000fe80000000800 */
[----:B------:R-:W-:Y:S04]  /*0e90*/  LDS R82, [R87+-0xa60] ;  /* 0xfff5a00057527984 */ /* 0x000fe80000000800 */
[----:B------:R-:W-:Y:S04]  /*0ea0*/  LDS R71, [R86+-0xd70] ;  /* 0xfff2900056477984 */ /* 0x000fe80000000800 */
[----:B------:R-:W-:Y:S04]  /*0eb0*/  LDS R70, [R86+-0x11f0] ;  /* 0xffee100056467984 */ /* 0x000fe80000000800 */
[----:B------:R-:W-:Y:S04]  /*0ec0*/  LDS R69, [R86+-0xd80] ;  /* 0xfff2800056457984 */ /* 0x000fe80000000800 */
[----:B------:R-:W0:Y:S04]  /*0ed0*/  LDS R68, [R86+-0x1200] ;  /* 0xffee000056447984 */ /* 0x000e280000000800 */
[----:B------:R-:W1:Y:S04]  /*0ee0*/  LDS R83, [R87+-0x20] ;  /* 0xffffe00057537984 */ /* 0x000e680000000800 */
[----:B------:R-:W-:Y:S04]  /*0ef0*/  LDS R84, [R87+-0xa40] ;  /* 0xfff5c00057547984 */ /* 0x000fe80000000800 */
[----:B------:R2:W3:Y:S04]  /*0f00*/  LDS R85, [R87] ;  /* 0x0000000057557984 */ /* 0x0004e80000000800 */
[----:B------:R-:W-:Y:S04]  /*0f10*/  LDS R75, [R86+0x490] ;  /* 0x00049000564b7984 */ /* 0x000fe80000000800 */
[----:B------:R-:W-:Y:S01]  /*0f20*/  LDS R74, [R86+0x10] ;  /* 0x00001000564a7984 */ /* 0x000fe20000000800 */
[----:B--2---:R-:W-:-:S03]  /*0f30*/  VIADD R87, R87, 0x1480 ;  /* 0x0000148057577836 */ /* 0x004fc60000000000 */
[----:B------:R-:W-:Y:S04]  /*0f40*/  LDS R73, [R86+0x480] ;  /* 0x0004800056497984 */ /* 0x000fe80000000800 */
[----:B------:R-:W2:Y:S04]  /*0f50*/  LDS R72, [R86] ;  /* 0x0000000056487984 */ /* 0x000ea80000000800 */
[----:B------:R-:W-:Y:S04]  /*0f60*/  LDS R79, [R86+0xd90] ;  /* 0x000d9000564f7984 */ /* 0x000fe80000000800 */
[----:B------:R-:W-:Y:S01]  /*0f70*/  LDS R78, [R86+0x910] ;  /* 0x00091000564e7984 */ /* 0x000fe20000000800 */
[C---:B0-----:R-:W-:Y:S03]  /*0f80*/  HMMA.1688.F32.TF32 R4, R68.reuse, R2, R4 ;  /* 0x000000024404723c */ /* 0x041fe60000081004 */
[----:B------:R-:W-:Y:S04]  /*0f90*/  LDS R77, [R86+0xd80] ;  /* 0x000d8000564d7984 */ /* 0x000fe80000000800 */
[----:B------:R-:W0:Y:S01]  /*0fa0*/  LDS R76, [R86+0x900] ;  /* 0x00090000564c7984 */ /* 0x000e220000000800 */
[C---:B------:R-:W-:Y:S08]  /*0fb0*/  HMMA.1688.F32.TF32 R8, R68.reuse, R80, R8 ;  /* 0x000000504408723c */ /* 0x040ff00000081008 */
[C---:B-1----:R-:W-:Y:S08]  /*0fc0*/  HMMA.1688.F32.TF32 R12, R68.reuse, R82, R12 ;  /* 0x00000052440c723c */ /* 0x042ff0000008100c */
[----:B---3--:R-:W-:Y:S01]  /*0fd0*/  HMMA.1688.F32.TF32 R16, R68, R84, R16 ;  /* 0x000000544410723c */ /* 0x008fe20000081010 */
[----:B------:R-:W-:Y:S04]  /*0fe0*/  LDS R71, [R86+-0x470] ;  /* 0xfffb900056477984 */ /* 0x000fe80000000800 */
[----:B------:R-:W-:Y:S03]  /*0ff0*/  LDS R70, [R86+-0x8f0] ;  /* 0xfff7100056467984 */ /* 0x000fe60000000800 */
[C---:B--2---:R-:W-:Y:S01]  /*1000*/  HMMA.1688.F32.TF32 R36, R72.reuse, R2, R36 ;  /* 0x000000024824723c */ /* 0x044fe20000081024 */
[----:B------:R-:W-:Y:S04]  /*1010*/  LDS R69, [R86+-0x480] ;  /* 0xfffb800056457984 */ /* 0x000fe80000000800 */
[----:B------:R1:W2:Y:S03]  /*1020*/  LDS R68, [R86+-0x900] ;  /* 0xfff7000056447984 */ /* 0x0002a60000000800 */
[----:B------:R-:W-:Y:S01]  /*1030*/  HMMA.1688.F32.TF32 R40, R72, R80, R40 ;  /* 0x000000504828723c */ /* 0x000fe20000081028 */
[----:B-1----:R-:W-:-:S07]  /*1040*/  IADD3 R86, PT, PT, R86, 0x20, RZ ;  /* 0x0000002056567810 */ /* 0x002fce0007ffe0ff */
[C---:B------:R-:W-:Y:S08]  /*1050*/  HMMA.1688.F32.TF32 R44, R72.reuse, R82, R44 ;  /* 0x00000052482c723c */ /* 0x040ff0000008102c */
[----:B------:R-:W-:Y:S08]  /*1060*/  HMMA.1688.F32.TF32 R48, R72, R84, R48 ;  /* 0x000000544830723c */ /* 0x000ff00000081030 */
[C---:B0-----:R-:W-:Y:S08]  /*1070*/  HMMA.1688.F32.TF32 R52, R76.reuse, R2, R52 ;  /* 0x000000024c34723c */ /* 0x041ff00000081034 */
[----:B------:R-:W-:Y:S08]  /*1080*/  HMMA.1688.F32.TF32 R56, R76, R80, R56 ;  /* 0x000000504c38723c */ /* 0x000ff00000081038 */
[C---:B--2---:R-:W-:Y:S08]  /*1090*/  HMMA.1688.F32.TF32 R20, R68.reuse, R2, R20 ;  /* 0x000000024414723c */ /* 0x044ff00000081014 */
[C---:B------:R-:W-:Y:S08]  /*10a0*/  HMMA.1688.F32.TF32 R24, R68.reuse, R80, R24 ;  /* 0x000000504418723c */ /* 0x040ff00000081018 */
[C---:B------:R-:W-:Y:S08]  /*10b0*/  HMMA.1688.F32.TF32 R28, R68.reuse, R82, R28 ;  /* 0x00000052441c723c */ /* 0x040ff0000008101c */
[----:B------:R-:W-:Y:S08]  /*10c0*/  HMMA.1688.F32.TF32 R32, R68, R84, R32 ;  /* 0x000000544420723c */ /* 0x000ff00000081020 */
[C---:B------:R-:W-:Y:S08]  /*10d0*/  HMMA.1688.F32.TF32 R60, R76.reuse, R82, R60 ;  /* 0x000000524c3c723c */ /* 0x040ff0000008103c */
[----:B------:R-:W-:Y:S01]  /*10e0*/  HMMA.1688.F32.TF32 R64, R76, R84, R64 ;  /* 0x000000544c40723c */ /* 0x000fe20000081040 */
[----:B------:R-:W-:-:S04]  /*10f0*/  NOP ;  /* 0x0000000000007918 */ /* 0x000fc80000000000 */
[----:B------:R-:W-:-:S15]  /*1100*/  BRA.U !UP0, `(.L_x_1) ;  /* 0xfffffffd08447547 */ /* 0x000fde000b83ffff */
[----:B------:R-:W-:Y:S01]  /*1110*/  VIADD R89, R89, 0x20 ;  /* 0x0000002059597836 */ /* 0x000fe20000000000 */
[----:B------:R-:W-:Y:S04]  /*1120*/  BAR.SYNC.DEFER_BLOCKING 0x0 ;  /* 0x0000000000007b1d */ /* 0x000fe80000010000 */
[----:B------:R-:W-:-:S13]  /*1130*/  ISETP.GE.AND P0, PT, R89, R0, PT ;  /* 0x000000005900720c */ /* 0x000fda0003f06270 */
[----:B------:R-:W-:Y:S05]  /*1140*/  @!P0 BRA `(.L_x_2) ;  /* 0xfffffff000b08947 */ /* 0x000fea000383ffff */
.L_x_0:
[----:B------:R-:W0:Y:S01]  /*1150*/  S2R R70, SR_TID.Y ;  /* 0x0000000000467919 */ /* 0x000e220000002200 */
[----:B------:R-:W1:Y:S01]  /*1160*/  S2UR UR4, SR_CTAID.Z ;  /* 0x00000000000479c3 */ /* 0x000e620000002700 */
[----:B------:R-:W2:Y:S01]  /*1170*/  S2R R71, SR_CTAID.Y ;  /* 0x0000000000477919 */ /* 0x000ea20000002600 */
[----:B------:R-:W3:Y:S06]  /*1180*/  S2R R73, SR_TID.X ;  /* 0x0000000000497919 */ /* 0x000eec0000002100 */
[----:B------:R-:W1:Y:S01]  /*1190*/  LDC.64 R68, c[0x0][0x380] ;  /* 0x0000e000ff447b82 */ /* 0x000e620000000a00 */
[----:B------:R-:W4:Y:S07]  /*11a0*/  S2R R72, SR_CTAID.X ;  /* 0x0000000000487919 */ /* 0x000f2e0000002500 */
[----:B------:R-:W5:Y:S01]  /*11b0*/  LDC.64 R2, c[0x0][0x3a0] ;  /* 0x0000e800ff027b82 */ /* 0x000f620000000a00 */
[----:B0-----:R-:W-:-:S02]  /*11c0*/  SHF.L.U32 R0, R70, 0x4, RZ ;  /* 0x0000000446007819 */ /* 0x001fc400000006ff */
[----:B------:R-:W-:Y:S02]  /*11d0*/  SHF.L.U32 R70, R70, 0x5, RZ ;  /* 0x0000000546467819 */ /* 0x000fe400000006ff */
[----:B------:R-:W-:Y:S02]  /*11e0*/  LOP3.LUT R0, R0, 0x3fc0, RZ, 0xc0, !PT ;  /* 0x00003fc000007812 */ /* 0x000fe400078ec0ff */
[----:B---3--:R-:W-:-:S03]  /*11f0*/  SHF.R.U32.HI R74, RZ, 0x2, R73 ;  /* 0x00000002ff4a7819 */ /* 0x008fc60000011649 */
[----:B--2---:R-:W-:Y:S02]  /*1200*/  IMAD R71, R71, 0x80, R0 ;  /* 0x0000008047477824 */ /* 0x004fe400078e0200 */
[----:B------:R-:W-:Y:S01]  /*1210*/  IMAD.SHL.U32 R0, R73, 0x2, RZ ;  /* 0x0000000249007824 */ /* 0x000fe200078e00ff */
[----:B------:R-:W-:Y:S01]  /*1220*/  LOP3.LUT R73, R70, 0x60, RZ, 0xc0, !PT ;  /* 0x0000006046497812 */ /* 0x000fe200078ec0ff */
[----:B-1----:R-:W-:-:S03]  /*1230*/  IMAD R68, R68, UR4, R71 ;  /* 0x0000000444447c24 */ /* 0x002fc6000f8e0247 */
[----:B------:R-:W-:Y:S01]  /*1240*/  LOP3.LUT R70, R0, 0x6, RZ, 0xc0, !PT ;  /* 0x0000000600467812 */ /* 0x000fe200078ec0ff */
[----:B------:R-:W-:Y:S01]  /*1250*/  VIADD R75, R68, 0x30 ;  /* 0x00000030444b7836 */ /* 0x000fe20000000000 */
[----:B----4-:R-:W-:Y:S01]  /*1260*/  LEA R0, R72, R73, 0x7 ;  /* 0x0000004948007211 */ /* 0x010fe200078e38ff */
[----:B------:R-:W-:Y:S02]  /*1270*/  VIADD R73, R68, 0x10 ;  /* 0x0000001044497836 */ /* 0x000fe40000000000 */
[-C--:B------:R-:W-:Y:S01]  /*1280*/  IMAD R70, R74, R69.reuse, R70 ;  /* 0x000000454a467224 */ /* 0x080fe200078e0246 */
[C---:B------:R-:W-:Y:S01]  /*1290*/  IADD3 R74, PT, PT, R68.reuse, 0x20, RZ ;  /* 0x00000020444a7810 */ /* 0x040fe20007ffe0ff */
[-CC-:B------:R-:W-:Y:S02]  /*12a0*/  IMAD R72, R68, R69.reuse, R0.reuse ;  /* 0x0000004544487224 */ /* 0x180fe400078e0200 */
[-CC-:B------:R-:W-:Y:S01]  /*12b0*/  IMAD R68, R73, R69.reuse, R0.reuse ;  /* 0x0000004549447224 */ /* 0x180fe200078e0200 */
[----:B------:R-:W-:Y:S01]  /*12c0*/  LEA R71, R69, R70, 0x3 ;  /* 0x0000004645477211 */ /* 0x000fe200078e18ff */
[----:B------:R-:W-:-:S02]  /*12d0*/  IMAD R74, R74, R69, R0 ;  /* 0x000000454a4a7224 */ /* 0x000fc400078e0200 */
[----:B------:R-:W-:Y:S01]  /*12e0*/  IMAD R0, R75, R69, R0 ;  /* 0x000000454b007224 */ /* 0x000fe200078e0200 */
[C---:B------:R-:W-:Y:S01]  /*12f0*/  IADD3 R75, PT, PT, R71.reuse, R72, RZ ;  /* 0x00000048474b7210 */ /* 0x040fe20007ffe0ff */
[C---:B------:R-:W-:Y:S01]  /*1300*/  IMAD.IADD R73, R70.reuse, 0x1, R72 ;  /* 0x0000000146497824 */ /* 0x040fe200078e0248 */
[C---:B------:R-:W-:Y:S01]  /*1310*/  IADD3 R79, PT, PT, R71.reuse, R68, RZ ;  /* 0x00000044474f7210 */ /* 0x040fe20007ffe0ff */
[----:B------:R-:W-:Y:S01]  /*1320*/  IMAD.IADD R77, R70, 0x1, R68 ;  /* 0x00000001464d7824 */ /* 0x000fe200078e0244 */
[----:B------:R-:W-:Y:S01]  /*1330*/  IADD3 R83, PT, PT, R71, R74, RZ ;  /* 0x0000004a47537210 */ /* 0x000fe20007ffe0ff */
[----:B-----5:R-:W-:Y:S01]  /*1340*/  IMAD.WIDE R68, R73, 0x4, R2 ;  /* 0x0000000449447825 */ /* 0x020fe200078e0202 */
[----:B------:R-:W-:-:S03]  /*1350*/  IADD3 R87, PT, PT, R71, R0, RZ ;  /* 0x0000000047577210 */ /* 0x000fc60007ffe0ff */
[C---:B------:R-:W-:Y:S01]  /*1360*/  IMAD.IADD R81, R70.reuse, 0x1, R74 ;  /* 0x0000000146517824 */ /* 0x040fe200078e024a */
[----:B------:R-:W-:Y:S01]  /*1370*/  STG.E.64 desc[UR6][R68.64], R4 ;  /* 0x0000000444007986 */ /* 0x000fe2000c101b06 */
[----:B------:R-:W-:Y:S02]  /*1380*/  IMAD.IADD R85, R70, 0x1, R0 ;  /* 0x0000000146557824 */ /* 0x000fe400078e0200 */
[----:B------:R-:W-:-:S04]  /*1390*/  IMAD.WIDE R70, R75, 0x4, R2 ;  /* 0x000000044b467825 */ /* 0x000fc800078e0202 */
[--C-:B------:R-:W-:Y:S01]  /*13a0*/  IMAD.WIDE R72, R77, 0x4, R2.reuse ;  /* 0x000000044d487825 */ /* 0x100fe200078e0202 */
[----:B------:R-:W-:Y:S03]  /*13b0*/  STG.E.64 desc[UR6][R70.64], R6 ;  /* 0x0000000646007986 */ /* 0x000fe6000c101b06 */
        /* <DEDUP_REMOVED lines=8> */
[----:B------:R-:W-:Y:S01]  /*1440*/  IMAD.WIDE R2, R87, 0x4, R2 ;  /* 0x0000000457027825 */ /* 0x000fe200078e0202 */
[----:B------:R-:W-:Y:S04]  /*1450*/  STG.E.64 desc[UR6][R68.64+0x60], R16 ;  /* 0x0000601044007986 */ /* 0x000fe8000c101b06 */
        /* <DEDUP_REMOVED lines=24> */
[----:B------:R-:W-:Y:S01]  /*15e0*/  STG.E.64 desc[UR6][R2.64+0x60], R66 ;  /* 0x0000604202007986 */ /* 0x000fe2000c101b06 */
[----:B------:R-:W-:Y:S05]  /*15f0*/  EXIT ;  /* 0x000000000000794d */ /* 0x000fea0003800000 */
.L_x_3:
[----:B------:R-:W-:-:S00]  /*1600*/  BRA `(.L_x_3) ;  /* 0xfffffffc00fc7947 */ /* 0x000fc0000383ffff */
[----:B------:R-:W-:-:S00]  /*1610*/  NOP ;  /* 0x0000000000007918 */ /* 0x000fc00000000000 */
        /* <DEDUP_REMOVED lines=14> */
.L_x_148:


//--------------------- .text._ZN13matmul_tensor22matmul_improved_reduceEiiiiPKfPf --------------------------
	.section	.text._ZN13matmul_tensor22matmul_improved_reduceEiiiiPKfPf,"ax",@progbits
	.align	128
        .global         _ZN13matmul_tensor22matmul_improved_reduceEiiiiPKfPf
        .type           _ZN13matmul_tensor22matmul_improved_reduceEiiiiPKfPf,@function
        .size           _ZN13matmul_tensor22matmul_improved_reduceEiiiiPKfPf,(.L_x_149 - _ZN13matmul_tensor22matmul_improved_reduceEiiiiPKfPf)
        .other          _ZN13matmul_tensor22matmul_improved_reduceEiiiiPKfPf,@"STO_CUDA_ENTRY STV_DEFAULT"
_ZN13matmul_tensor22matmul_improved_reduceEiiiiPKfPf:
.text._ZN13matmul_tensor22matmul_improved_reduceEiiiiPKfPf:
[----:B------:R-:W-:Y:S01]  /*0000*/  LDC R1, c[0x0][0x37c] ;  /* 0x0000df00ff017b82 */ /* 0x000fe20000000800 */
[----:B------:R-:W0:Y:S01]  /*0010*/  S2R R0, SR_TID.X ;  /* 0x0000000000007919 */ /* 0x000e220000002100 */
[----:B------:R-:W1:Y:S01]  /*0020*/  LDCU UR4, c[0x0][0x38c] ;  /* 0x00007180ff0477ac */ /* 0x000e620008000800 */
[----:B------:R-:W-:Y:S02]  /*0030*/  CS2R R26, SRZ ;  /* 0x00000000001a7805 */ /* 0x000fe4000001ff00 */
[----:B------:R-:W-:Y:S01]  /*0040*/  CS2R R24, SRZ ;  /* 0x0000000000187805 */ /* 0x000fe2000001ff00 */
[----:B------:R-:W0:Y:S01]  /*0050*/  S2R R3, SR_CTAID.X ;  /* 0x0000000000037919 */ /* 0x000e220000002500 */
[----:B------:R-:W-:Y:S02]  /*0060*/  CS2R R30, SRZ ;  /* 0x00000000001e7805 */ /* 0x000fe4000001ff00 */
[----:B------:R-:W-:Y:S02]  /*0070*/  CS2R R28, SRZ ;  /* 0x00000000001c7805 */ /* 0x000fe4000001ff00 */
[----:B------:R-:W-:Y:S01]  /*0080*/  CS2R R34, SRZ ;  /* 0x0000000000227805 */ /* 0x000fe2000001ff00 */
[----:B------:R-:W2:Y:S01]  /*0090*/  S2R R2, SR_TID.Y ;  /* 0x0000000000027919 */ /* 0x000ea20000002200 */
[----:B------:R-:W-:-:S02]  /*00a0*/  CS2R R32, SRZ ;  /* 0x0000000000207805 */ /* 0x000fc4000001ff00 */
[----:B------:R-:W-:Y:S02]  /*00b0*/  CS2R R38, SRZ ;  /* 0x0000000000267805 */ /* 0x000fe4000001ff00 */
[----:B------:R-:W-:Y:S01]  /*00c0*/  CS2R R36, SRZ ;  /* 0x0000000000247805 */ /* 0x000fe2000001ff00 */
[----:B------:R-:W2:Y:S01]  /*00d0*/  S2R R5, SR_CTAID.Y ;  /* 0x0000000000057919 */ /* 0x000ea20000002600 */
[----:B------:R-:W-:Y:S02]  /*00e0*/  CS2R R42, SRZ ;  /* 0x00000000002a7805 */ /* 0x000fe4000001ff00 */
[----:B------:R-:W-:Y:S02]  /*00f0*/  CS2R R40, SRZ ;  /* 0x0000000000287805 */ /* 0x000fe4000001ff00 */
[----:B------:R-:W-:Y:S02]  /*0100*/  CS2R R46, SRZ ;  /* 0x00000000002e7805 */ /* 0x000fe4000001ff00 */
[----:B------:R-:W-:-:S02]  /*0110*/  CS2R R44, SRZ ;  /* 0x00000000002c7805 */ /* 0x000fc4000001ff00 */
[----:B------:R-:W-:Y:S02]  /*0120*/  CS2R R50, SRZ ;  /* 0x0000000000327805 */ /* 0x000fe4000001ff00 */
[----:B------:R-:W-:Y:S01]  /*0130*/  CS2R R48, SRZ ;  /* 0x0000000000307805 */ /* 0x000fe2000001ff00 */
[----:B-1----:R-:W-:Y:S01]  /*0140*/  UISETP.GE.AND UP0, UPT, UR4, 0x1, UPT ;  /* 0x000000010400788c */ /* 0x002fe2000bf06270 */
        /* <DEDUP_REMOVED lines=15> */
[----:B------:R-:W-:Y:S01]  /*0240*/  CS2R R84, SRZ ;  /* 0x0000000000547805 */ /* 0x000fe2000001ff00 */
[----:B0-----:R-:W-:Y:S01]  /*0250*/  IMAD R0, R3, 0x10, R0 ;  /* 0x0000001003007824 */ /* 0x001fe200078e0200 */
[----:B------:R-:W-:-:S02]  /*0260*/  CS2R R82, SRZ ;  /* 0x0000000000527805 */ /* 0x000fc4000001ff00 */
[----:B------:R-:W-:Y:S01]  /*0270*/  CS2R R80, SRZ ;  /* 0x0000000000507805 */ /* 0x000fe2000001ff00 */
[----:B------:R-:W0:Y:S01]  /*0280*/  LDCU.64 UR6, c[0x0][0x358] ;  /* 0x00006b00ff0677ac */ /* 0x000e220008000a00 */
[----:B------:R-:W-:Y:S02]  /*0290*/  IMAD.SHL.U32 R0, R0, 0x8, RZ ;  /* 0x0000000800007824 */ /* 0x000fe400078e00ff */
[----:B--2---:R-:W-:-:S04]  /*02a0*/  IMAD R2, R5, 0x10, R2 ;  /* 0x0000001005027824 */ /* 0x004fc800078e0202 */
[----:B------:R-:W-:Y:S01]  /*02b0*/  IMAD.SHL.U32 R3, R2, 0x8, RZ ;  /* 0x0000000802037824 */ /* 0x000fe200078e00ff */
[----:B------:R-:W-:Y:S06]  /*02c0*/  BRA.U !UP0, `(.L_x_4) ;  /* 0x0000002108d47547 */ /* 0x000fec000b800000 */
[----:B------:R-:W1:Y:S01]  /*02d0*/  LDC.64 R94, c[0x0][0x380] ;  /* 0x0000e000ff5e7b82 */ /* 0x000e620000000a00 */
[----:B------:R-:W2:Y:S01]  /*02e0*/  LDCU.64 UR8, c[0x0][0x390] ;  /* 0x00007200ff0877ac */ /* 0x000ea20008000a00 */
[----:B------:R-:W-:Y:S01]  /*02f0*/  SHF.R.S32.HI R2, RZ, 0x1f, R0 ;  /* 0x0000001fff027819 */ /* 0x000fe20000011400 */
[----:B------:R-:W-:Y:S02]  /*0300*/  VIADD R4, R0, 0x6 ;  /* 0x0000000600047836 */ /* 0x000fe40000000000 */
[C---:B------:R-:W-:Y:S01]  /*0310*/  VIADD R14, R3.reuse, 0x4 ;  /* 0x00000004030e7836 */ /* 0x040fe20000000000 */
[----:B------:R-:W-:Y:S01]  /*0320*/  UIADD3 UR4, UPT, UPT, -UR4, URZ, URZ ;  /* 0x000000ff04047290 */ /* 0x000fe2000fffe1ff */
[C---:B------:R-:W-:Y:S01]  /*0330*/  VIADD R16, R3.reuse, 0x6 ;  /* 0x0000000603107836 */ /* 0x040fe20000000000 */
[----:B------:R-:W3:Y:S01]  /*0340*/  LDC.64 R108, c[0x0][0x390] ;  /* 0x0000e400ff6c7b82 */ /* 0x000ee20000000a00 */
[----:B------:R-:W-:Y:S01]  /*0350*/  IMAD.MOV.U32 R27, RZ, RZ, RZ ;  /* 0x000000ffff1b7224 */ /* 0x000fe200078e00ff */
[----:B------:R-:W4:Y:S01]  /*0360*/  LDCU.64 UR10, c[0x0][0x380] ;  /* 0x00007000ff0a77ac */ /* 0x000f220008000a00 */
[----:B--2---:R-:W-:Y:S01]  /*0370*/  UIADD3 UR5, UP0, UPT, UR8, 0x10, URZ ;  /* 0x0000001008057890 */ /* 0x004fe2000ff1e0ff */
[-C--:B-1----:R-:W-:Y:S01]  /*0380*/  IMAD R5, R3, R95.reuse, RZ ;  /* 0x0000005f03057224 */ /* 0x082fe200078e02ff */
[----:B------:R-:W-:Y:S01]  /*0390*/  ISETP.GE.AND P1, PT, R4, R95, PT ;  /* 0x0000005f0400720c */ /* 0x000fe20003f26270 */
[----:B------:R-:W-:-:S02]  /*03a0*/  VIADD R4, R0, 0x3 ;  /* 0x0000000300047836 */ /* 0x000fc40000000000 */
[--C-:B------:R-:W-:Y:S01]  /*03b0*/  IMAD.IADD R7, R5, 0x1, R95.reuse ;  /* 0x0000000105077824 */ /* 0x100fe200078e025f */
[----:B------:R-:W-:Y:S02]  /*03c0*/  IADD3 R6, P0, PT, R0, R5, RZ ;  /* 0x0000000500067210 */ /* 0x000fe40007f1e0ff */
[-C--:B------:R-:W-:Y:S01]  /*03d0*/  ISETP.GE.AND P2, PT, R4, R95.reuse, PT ;  /* 0x0000005f0400720c */ /* 0x080fe20003f46270 */
[----:B------:R-:W-:Y:S01]  /*03e0*/  IMAD.IADD R9, R7, 0x1, R95 ;  /* 0x0000000107097824 */ /* 0x000fe200078e025f */
[----:B------:R-:W-:Y:S02]  /*03f0*/  LEA.HI.X.SX32 R11, R5, R2, 0x1, P0 ;  /* 0x00000002050b7211 */ /* 0x000fe400000f0eff */
[----:B------:R-:W-:Y:S02]  /*0400*/  LEA R106, P3, R6, UR8, 0x2 ;  /* 0x00000008066a7c11 */ /* 0x000fe4000f8610ff */
[----:B------:R-:W-:Y:S02]  /*0410*/  ISETP.GE.AND P0, PT, R4, R95, PT ;  /* 0x0000005f0400720c */ /* 0x000fe40003f06270 */
[----:B------:R-:W-:Y:S01]  /*0420*/  LEA.HI.X R107, R6, UR9, R11, 0x2, P3 ;  /* 0x00000009066b7c11 */ /* 0x000fe200098f140b */
[----:B------:R-:W-:Y:S01]  /*0430*/  IMAD.IADD R11, R9, 0x1, R95 ;  /* 0x00000001090b7824 */ /* 0x000fe200078e025f */
[----:B------:R-:W-:-:S02]  /*0440*/  IADD3 R6, P4, PT, R0, R9, RZ ;  /* 0x0000000900067210 */ /* 0x000fc40007f9e0ff */
[C---:B------:R-:W-:Y:S01]  /*0450*/  IADD3 R8, P3, PT, R0.reuse, R7, RZ ;  /* 0x0000000700087210 */ /* 0x040fe20007f7e0ff */
[--C-:B------:R-:W-:Y:S01]  /*0460*/  IMAD.IADD R13, R11, 0x1, R95.reuse ;  /* 0x000000010b0d7824 */ /* 0x100fe200078e025f */
[----:B------:R-:W-:Y:S02]  /*0470*/  IADD3 R4, P5, PT, R0, R11, RZ ;  /* 0x0000000b00047210 */ /* 0x000fe40007fbe0ff */
[-C--:B------:R-:W-:Y:S02]  /*0480*/  LEA.HI.X.SX32 R15, R9, R2.reuse, 0x1, P4 ;  /* 0x00000002090f7211 */ /* 0x080fe400020f0eff */
[-C--:B------:R-:W-:Y:S02]  /*0490*/  LEA.HI.X.SX32 R17, R7, R2.reuse, 0x1, P3 ;  /* 0x0000000207117211 */ /* 0x080fe400018f0eff */
[----:B------:R-:W-:Y:S01]  /*04a0*/  LEA.HI.X.SX32 R9, R11, R2, 0x1, P5 ;  /* 0x000000020b097211 */ /* 0x000fe200028f0eff */
[----:B------:R-:W-:Y:S01]  /*04b0*/  IMAD.IADD R11, R13, 0x1, R95 ;  /* 0x000000010d0b7824 */ /* 0x000fe200078e025f */
[----:B------:R-:W-:-:S02]  /*04c0*/  LEA R104, P3, R8, UR8, 0x2 ;  /* 0x0000000808687c11 */ /* 0x000fc4000f8610ff */
[----:B------:R-:W-:Y:S02]  /*04d0*/  LEA R100, P5, R4, UR8, 0x2 ;  /* 0x0000000804647c11 */ /* 0x000fe4000f8a10ff */
[----:B------:R-:W-:Y:S02]  /*04e0*/  LEA.HI.X R105, R8, UR9, R17, 0x2, P3 ;  /* 0x0000000908697c11 */ /* 0x000fe400098f1411 */
[----:B------:R-:W-:Y:S01]  /*04f0*/  LEA.HI.X R101, R4, UR9, R9, 0x2, P5 ;  /* 0x0000000904657c11 */ /* 0x000fe2000a8f1409 */
[C---:B------:R-:W-:Y:S01]  /*0500*/  IMAD.IADD R9, R0.reuse, 0x1, R5 ;  /* 0x0000000100097824 */ /* 0x040fe200078e0205 */
[C---:B------:R-:W-:Y:S01]  /*0510*/  IADD3 R8, P3, PT, R0.reuse, R13, RZ ;  /* 0x0000000d00087210 */ /* 0x040fe20007f7e0ff */
[----:B------:R-:W-:Y:S01]  /*0520*/  VIADD R4, R0, 0x2 ;  /* 0x0000000200047836 */ /* 0x000fe20000000000 */
[----:B------:R-:W-:Y:S01]  /*0530*/  LEA R102, P4, R6, UR8, 0x2 ;  /* 0x0000000806667c11 */ /* 0x000fe2000f8810ff */
[----:B---3--:R-:W-:Y:S01]  /*0540*/  IMAD.WIDE R108, R9, 0x4, R108 ;  /* 0x00000004096c7825 */ /* 0x008fe200078e026c */
[----:B------:R-:W-:-:S02]  /*0550*/  LEA.HI.X.SX32 R13, R13, R2, 0x1, P3 ;  /* 0x000000020d0d7211 */ /* 0x000fc400018f0eff */
[----:B------:R-:W-:Y:S02]  /*0560*/  LEA.HI.X R103, R6, UR9, R15, 0x2, P4 ;  /* 0x0000000906677c11 */ /* 0x000fe4000a0f140f */
[----:B------:R-:W-:Y:S02]  /*0570*/  LEA R98, P3, R8, UR8, 0x2 ;  /* 0x0000000808627c11 */ /* 0x000fe4000f8610ff */
[----:B------:R-:W-:Y:S02]  /*0580*/  IADD3 R6, P4, PT, R0, R11, RZ ;  /* 0x0000000b00067210 */ /* 0x000fe40007f9e0ff */
[----:B------:R-:W-:Y:S01]  /*0590*/  LEA.HI.X R99, R8, UR9, R13, 0x2, P3 ;  /* 0x0000000908637c11 */ /* 0x000fe200098f140d */
[C---:B------:R-:W-:Y:S01]  /*05a0*/  IMAD.IADD R13, R11.reuse, 0x1, R95 ;  /* 0x000000010b0d7824 */ /* 0x040fe200078e025f */
[----:B------:R-:W-:Y:S01]  /*05b0*/  LEA.HI.X.SX32 R15, R11, R2, 0x1, P4 ;  /* 0x000000020b0f7211 */ /* 0x000fe200020f0eff */
[----:B------:R-:W-:Y:S01]  /*05c0*/  IMAD.WIDE R8, R95, 0x4, R108 ;  /* 0x000000045f087825 */ /* 0x000fe200078e026c */
[----:B------:R-:W-:-:S02]  /*05d0*/  LEA R96, P5, R6, UR8, 0x2 ;  /* 0x0000000806607c11 */ /* 0x000fc4000f8a10ff */
[----:B------:R-:W-:Y:S01]  /*05e0*/  ISETP.GE.AND P4, PT, R4, R95, PT ;  /* 0x0000005f0400720c */ /* 0x000fe20003f86270 */
[C---:B------:R-:W-:Y:S01]  /*05f0*/  VIADD R11, R3.reuse, 0x1 ;  /* 0x00000001030b7836 */ /* 0x040fe20000000000 */
[----:B------:R-:W-:Y:S01]  /*0600*/  LEA.HI.X R97, R6, UR9, R15, 0x2, P5 ;  /* 0x0000000906617c11 */ /* 0x000fe2000a8f140f */
[----:B------:R-:W-:Y:S01]  /*0610*/  VIADD R15, R3, 0x5 ;  /* 0x00000005030f7836 */ /* 0x000fe20000000000 */
[C---:B------:R-:W-:Y:S01]  /*0620*/  IADD3 R6, P3, PT, R0.reuse, R13, RZ ;  /* 0x0000000d00067210 */ /* 0x040fe20007f7e0ff */
[----:B------:R-:W-:Y:S01]  /*0630*/  IMAD.WIDE R8, R95, 0x4, R8 ;  /* 0x000000045f087825 */ /* 0x000fe200078e0208 */
[----:B------:R-:W-:Y:S02]  /*0640*/  ISETP.LT.AND P6, PT, R11, R94, !P0 ;  /* 0x0000005e0b00720c */ /* 0x000fe400047c1270 */
[----:B------:R-:W-:Y:S01]  /*0650*/  LEA.HI.X.SX32 R17, R13, R2, 0x1, P3 ;  /* 0x000000020d117211 */ /* 0x000fe200018f0eff */
[----:B------:R-:W-:Y:S01]  /*0660*/  VIADD R4, R0, 0x5 ;  /* 0x0000000500047836 */ /* 0x000fe20000000000 */
[----:B------:R-:W-:Y:S01]  /*0670*/  ISETP.GE.AND P5, PT, R15, R94, PT ;  /* 0x0000005e0f00720c */ /* 0x000fe20003fa6270 */
[----:B------:R-:W-:Y:S01]  /*0680*/  IMAD.IADD R19, R13, 0x1, R95 ;  /* 0x000000010d137824 */ /* 0x000fe200078e025f */
[----:B------:R-:W-:Y:S01]  /*0690*/  LEA R92, P3, R6, UR8, 0x2 ;  /* 0x00000008065c7c11 */ /* 0x000fe2000f8610ff */
[----:B------:R-:W-:Y:S01]  /*06a0*/  IMAD.WIDE R12, R95, 0x4, R8 ;  /* 0x000000045f0c7825 */ /* 0x000fe200078e0208 */
[----:B------:R-:W-:-:S02]  /*06b0*/  ISETP.LT.AND P0, PT, R4, R95, !P5 ;  /* 0x0000005f0400720c */ /* 0x000fc40006f01270 */
[----:B------:R-:W-:Y:S01]  /*06c0*/  LEA.HI.X R93, R6, UR9, R17, 0x2, P3 ;  /* 0x00000009065d7c11 */ /* 0x000fe200098f1411 */
[----:B------:R-:W-:Y:S01]  /*06d0*/  VIADD R11, R3, 0x2 ;  /* 0x00000002030b7836 */ /* 0x000fe20000000000 */
[----:B------:R-:W-:Y:S01]  /*06e0*/  IADD3 R4, P3, PT, R0, R19, RZ ;  /* 0x0000001300047210 */ /* 0x000fe20007f7e0ff */
[----:B------:R-:W-:Y:S01]  /*06f0*/  IMAD.WIDE R12, R95, 0x4, R12 ;  /* 0x000000045f0c7825 */ /* 0x000fe200078e020c */
[----:B------:R-:W-:Y:S02]  /*0700*/  ISETP.LT.AND P5, PT, R15, R94, !P4 ;  /* 0x0000005e0f00720c */ /* 0x000fe400067a1270 */
[----:B------:R-:W-:Y:S01]  /*0710*/  LEA.HI.X.SX32 R19, R19, R2, 0x1, P3 ;  /* 0x0000000213137211 */ /* 0x000fe200018f0eff */
[----:B------:R-:W-:Y:S01]  /*0720*/  VIADD R17, R3, 0x7 ;  /* 0x0000000703117836 */ /* 0x000fe20000000000 */
[----:B------:R-:W-:Y:S01]  /*0730*/  LEA R22, P3, R4, UR8, 0x2 ;  /* 0x0000000804167c11 */ /* 0x000fe2000f8610ff */
[----:B------:R-:W-:Y:S01]  /*0740*/  IMAD.WIDE R20, R95, 0x4, R12 ;  /* 0x000000045f147825 */ /* 0x000fe200078e020c */
[----:B------:R-:W-:Y:S01]  /*0750*/  ISETP.LT.AND P4, PT, R11, R94, !P4 ;  /* 0x0000005e0b00720c */ /* 0x000fe20006781270 */
[----:B------:R-:W-:-:S02]  /*0760*/  UIADD3.X UR8, UPT, UPT, URZ, UR9, URZ, UP0, !UPT ;  /* 0x00000009ff087290 */ /* 0x000fc400087fe4ff */
[----:B------:R-:W-:Y:S01]  /*0770*/  LEA.HI.X R23, R4, UR9, R19, 0x2, P3 ;  /* 0x0000000904177c11 */ /* 0x000fe200098f1413 */
[----:B------:R-:W-:Y:S01]  /*0780*/  VIADD R4, R3, 0x3 ;  /* 0x0000000303047836 */ /* 0x000fe20000000000 */
[CC--:B------:R-:W-:Y:S01]  /*0790*/  ISETP.LT.AND P1, PT, R17.reuse, R94.reuse, !P1 ;  /* 0x0000005e1100720c */ /* 0x0c0fe20004f21270 */
[-C--:B------:R-:W-:Y:S01]  /*07a0*/  IMAD R9, R17, R95.reuse, RZ ;  /* 0x0000005f11097224 */ /* 0x080fe200078e02ff */
[----:B------:R-:W-:Y:S01]  /*07b0*/  ISETP.GE.OR P2, PT, R3, R94, P2 ;  /* 0x0000005e0300720c */ /* 0x000fe20001746670 */
[-C--:B------:R-:W-:Y:S01]  /*07c0*/  IMAD R13, R15, R95.reuse, RZ ;  /* 0x0000005f0f0d7224 */ /* 0x080fe200078e02ff */
[----:B------:R-:W-:Y:S01]  /*07d0*/  P2R R10, PR, RZ, 0x40 ;  /* 0x00000040ff0a7803 */ /* 0x000fe20000000000 */
[-C--:B------:R-:W-:Y:S01]  /*07e0*/  IMAD R11, R11, R95.reuse, RZ ;  /* 0x0000005f0b0b7224 */ /* 0x080fe200078e02ff */
[----:B------:R-:W-:Y:S01]  /*07f0*/  P2R R6, PR, RZ, 0x20 ;  /* 0x00000020ff067803 */ /* 0x000fe20000000000 */
[-C--:B------:R-:W-:Y:S01]  /*0800*/  IMAD R15, R4, R95.reuse, RZ ;  /* 0x0000005f040f7224 */ /* 0x080fe200078e02ff */
[----:B------:R-:W-:Y:S01]  /*0810*/  P2R R8, PR, RZ, 0x10 ;  /* 0x00000010ff087803 */ /* 0x000fe20000000000 */
[----:B------:R-:W-:-:S02]  /*0820*/  IMAD R17, R14, R95, RZ ;  /* 0x0000005f0e117224 */ /* 0x000fc400078e02ff */
[----:B------:R-:W-:Y:S02]  /*0830*/  IMAD R19, R16, R95, RZ ;  /* 0x0000005f10137224 */ /* 0x000fe400078e02ff */
[----:B------:R-:W-:-:S04]  /*0840*/  IMAD.WIDE R94, R95, 0x4, R20 ;  /* 0x000000045f5e7825 */ /* 0x000fc800078e0214 */
[----:B----4-:R-:W-:-:S07]  /*0850*/  IMAD.MOV.U32 R4, RZ, RZ, RZ ;  /* 0x000000ffff047224 */ /* 0x010fce00078e00ff */
.L_x_52:
[----:B------:R-:W-:Y:S01]  /*0860*/  IMAD.WIDE R110, R4, 0x4, R108 ;  /* 0x00000004046e7825 */ /* 0x000fe200078e026c */
[----:B------:R-:W1:Y:S04]  /*0870*/  LDC.64 R20, c[0x0][0x380] ;  /* 0x0000e000ff147b82 */ /* 0x000e680000000a00 */
[----:B0-----:R-:W2:Y:S01]  /*0880*/  @!P2 LDG.E.128 R88, desc[UR6][R110.64] ;  /* 0x000000066e58a981 */ /* 0x001ea2000c1e1d00 */
[----:B------:R-:W-:Y:S01]  /*0890*/  BSSY.RECONVERGENT B0, `(.L_x_5) ;  /* 0x0000014000007945 */ /* 0x000fe20003800200 */
[----:B------:R-:W-:Y:S02]  /*08a0*/  VIADD R14, R0, 0x7 ;  /* 0x00000007000e7836 */ /* 0x000fe40000000000 */
[----:B--2---:R-:W-:Y:S01]  /*08b0*/  @!P2 FADD R80, R80, R88 ;  /* 0x000000585050a221 */ /* 0x004fe20000000000 */
[----:B------:R-:W-:Y:S01]  /*08c0*/  @!P2 FADD R81, R81, R89 ;  /* 0x000000595151a221 */ /* 0x000fe20000000000 */
[----:B------:R-:W-:Y:S01]  /*08d0*/  @!P2 FADD R82, R82, R90 ;  /* 0x0000005a5252a221 */ /* 0x000fe20000000000 */
[----:B-1----:R-:W-:Y:S06]  /*08e0*/  @!P2 BRA `(.L_x_6) ;  /* 0x000000000038a947 */ /* 0x002fec0003800000 */
[----:B------:R-:W-:-:S04]  /*08f0*/  ISETP.GE.AND P3, PT, R0, UR11, PT ;  /* 0x0000000b00007c0c */ /* 0x000fc8000bf66270 */
[----:B------:R-:W-:-:S13]  /*0900*/  ISETP.GE.OR P3, PT, R3, UR10, P3 ;  /* 0x0000000a03007c0c */ /* 0x000fda0009f66670 */
[----:B------:R-:W2:Y:S01]  /*0910*/  @!P3 LDG.E R89, desc[UR6][R108.64] ;  /* 0x000000066c59b981 */ /* 0x000ea2000c1e1900 */
[----:B------:R-:W-:Y:S02]  /*0920*/  VIADD R12, R0, 0x1 ;  /* 0x00000001000c7836 */ /* 0x000fe40000000000 */
[----:B--2---:R-:W-:-:S03]  /*0930*/  @!P3 FADD R80, R80, R89 ;  /* 0x000000595050b221 */ /* 0x004fc60000000000 */
[----:B------:R-:W-:-:S04]  /*0940*/  ISETP.GE.AND P3, PT, R12, UR11, PT ;  /* 0x0000000b0c007c0c */ /* 0x000fc8000bf66270 */
[----:B------:R-:W-:-:S13]  /*0950*/  ISETP.GE.OR P3, PT, R3, UR10, P3 ;  /* 0x0000000a03007c0c */ /* 0x000fda0009f66670 */
[----:B------:R-:W2:Y:S01]  /*0960*/  @!P3 LDG.E R12, desc[UR6][R106.64+0x4] ;  /* 0x000004066a0cb981 */ /* 0x000ea2000c1e1900 */
[----:B------:R-:W-:Y:S02]  /*0970*/  VIADD R16, R0, 0x2 ;  /* 0x0000000200107836 */ /* 0x000fe40000000000 */
[----:B--2---:R-:W-:-:S03]  /*0980*/  @!P3 FADD R81, R81, R12 ;  /* 0x0000000c5151b221 */ /* 0x004fc60000000000 */
[----:B------:R-:W-:-:S04]  /*0990*/  ISETP.GE.AND P3, PT, R16, UR11, PT ;  /* 0x0000000b10007c0c */ /* 0x000fc8000bf66270 */
[----:B------:R-:W-:-:S13]  /*09a0*/  ISETP.GE.OR P3, PT, R3, UR10, P3 ;  /* 0x0000000a03007c0c */ /* 0x000fda0009f66670 */
[----:B------:R-:W2:Y:S02]  /*09b0*/  @!P3 LDG.E R89, desc[UR6][R106.64+0x8] ;  /* 0x000008066a59b981 */ /* 0x000ea4000c1e1900 */
[----:B--2---:R-:W-:-:S07]  /*09c0*/  @!P3 FADD R82, R82, R89 ;  /* 0x000000595252b221 */ /* 0x004fce0000000000 */
.L_x_6:
[----:B------:R-:W-:Y:S05]  /*09d0*/  BSYNC.RECONVERGENT B0 ;  /* 0x0000000000007941 */ /* 0x000fea0003800200 */
.L_x_5:
[----:B------:R-:W-:Y:S01]  /*09e0*/  ISETP.GE.AND P3, PT, R14, R21, PT ;  /* 0x000000150e00720c */ /* 0x000fe20003f66270 */
[----:B------:R-:W-:Y:S01]  /*09f0*/  BSSY.RECONVERGENT B0, `(.L_x_7) ;  /* 0x000001e000007945 */ /* 0x000fe20003800200 */
[----:B------:R-:W-:Y:S01]  /*0a00*/  ISETP.LT.AND P4, PT, R3, R20, PT ;  /* 0x000000140300720c */ /* 0x000fe20003f81270 */
[----:B------:R-:W-:-:S12]  /*0a10*/  @!P2 FADD R83, R83, R91 ;  /* 0x0000005b5353a221 */ /* 0x000fd80000000000 */
[----:B------:R-:W-:Y:S05]  /*0a20*/  @!P3 BRA P4, `(.L_x_8) ;  /* 0x000000000044b947 */ /* 0x000fea0002000000 */
[----:B------:R-:W-:-:S05]  /*0a30*/  VIADD R12, R0, 0x4 ;  /* 0x00000004000c7836 */ /* 0x000fca0000000000 */
[----:B------:R-:W-:-:S04]  /*0a40*/  ISETP.GE.AND P4, PT, R12, R21, PT ;  /* 0x000000150c00720c */ /* 0x000fc80003f86270 */
[----:B------:R-:W-:-:S13]  /*0a50*/  ISETP.GE.OR P4, PT, R3, R20, P4 ;  /* 0x000000140300720c */ /* 0x000fda0002786670 */
[----:B------:R-:W2:Y:S01]  /*0a60*/  @!P4 LDG.E R89, desc[UR6][R106.64+0x10] ;  /* 0x000010066a59c981 */ /* 0x000ea2000c1e1900 */
[----:B------:R-:W-:Y:S02]  /*0a70*/  VIADD R12, R0, 0x5 ;  /* 0x00000005000c7836 */ /* 0x000fe40000000000 */
[----:B--2---:R-:W-:-:S03]  /*0a80*/  @!P4 FADD R84, R84, R89 ;  /* 0x000000595454c221 */ /* 0x004fc60000000000 */
[----:B------:R-:W-:-:S04]  /*0a90*/  ISETP.GE.AND P4, PT, R12, R21, PT ;  /* 0x000000150c00720c */ /* 0x000fc80003f86270 */
[----:B------:R-:W-:-:S13]  /*0aa0*/  ISETP.GE.OR P4, PT, R3, R20, P4 ;  /* 0x000000140300720c */ /* 0x000fda0002786670 */
[----:B------:R-:W2:Y:S02]  /*0ab0*/  @!P4 LDG.E R12, desc[UR6][R106.64+0x14] ;  /* 0x000014066a0cc981 */ /* 0x000ea4000c1e1900 */
[----:B--2---:R-:W-:Y:S01]  /*0ac0*/  @!P4 FADD R85, R85, R12 ;  /* 0x0000000c5555c221 */ /* 0x004fe20000000000 */
[----:B------:R-:W-:-:S05]  /*0ad0*/  VIADD R12, R0, 0x6 ;  /* 0x00000006000c7836 */ /* 0x000fca0000000000 */
[----:B------:R-:W-:-:S04]  /*0ae0*/  ISETP.GE.AND P4, PT, R12, R21, PT ;  /* 0x000000150c00720c */ /* 0x000fc80003f86270 */
[----:B------:R-:W-:-:S13]  /*0af0*/  ISETP.GE.OR P4, PT, R3, R20, P4 ;  /* 0x000000140300720c */ /* 0x000fda0002786670 */
[----:B------:R-:W-:Y:S05]  /*0b00*/  @P4 BRA `(.L_x_9) ;  /* 0x0000000000304947 */ /* 0x000fea0003800000 */
[----:B------:R-:W2:Y:S02]  /*0b10*/  LDG.E R89, desc[UR6][R106.64+0x18] ;  /* 0x000018066a597981 */ /* 0x000ea4000c1e1900 */
[----:B--2---:R-:W-:Y:S01]  /*0b20*/  FADD R86, R86, R89 ;  /* 0x0000005956567221 */ /* 0x004fe20000000000 */
[----:B------:R-:W-:Y:S06]  /*0b30*/  BRA `(.L_x_9) ;  /* 0x0000000000247947 */ /* 0x000fec0003800000 */
.L_x_8:
[----:B------:R-:W-:-:S04]  /*0b40*/  IADD3 R12, P4, PT, R0, R5, RZ ;  /* 0x00000005000c7210 */ /* 0x000fc80007f9e0ff */
[----:B------:R-:W-:Y:S02]  /*0b50*/  LEA.HI.X.SX32 R89, R5, R2, 0x1, P4 ;  /* 0x0000000205597211 */ /* 0x000fe400020f0eff */
[----:B------:R-:W-:-:S04]  /*0b60*/  LEA R88, P4, R12, UR5, 0x2 ;  /* 0x000000050c587c11 */ /* 0x000fc8000f8810ff */
[----:B------:R-:W-:-:S06]  /*0b70*/  LEA.HI.X R89, R12, UR8, R89, 0x2, P4 ;  /* 0x000000080c597c11 */ /* 0x000fcc000a0f1459 */
[----:B------:R-:W2:Y:S02]  /*0b80*/  LDG.E.128 R88, desc[UR6][R88.64] ;  /* 0x0000000658587981 */ /* 0x000ea4000c1e1d00 */
[----:B--2---:R-:W-:Y:S01]  /*0b90*/  FADD R84, R84, R88 ;  /* 0x0000005854547221 */ /* 0x004fe20000000000 */
[----:B------:R-:W-:Y:S01]  /*0ba0*/  FADD R85, R85, R89 ;  /* 0x0000005955557221 */ /* 0x000fe20000000000 */
[----:B------:R-:W-:Y:S01]  /*0bb0*/  FADD R86, R86, R90 ;  /* 0x0000005a56567221 */ /* 0x000fe20000000000 */
[----:B------:R-:W-:-:S07]  /*0bc0*/  FADD R87, R87, R91 ;  /* 0x0000005b57577221 */ /* 0x000fce0000000000 */
.L_x_9:
[----:B------:R-:W-:Y:S05]  /*0bd0*/  BSYNC.RECONVERGENT B0 ;  /* 0x0000000000007941 */ /* 0x000fea0003800200 */
.L_x_7:
[----:B------:R-:W-:Y:S01]  /*0be0*/  ISETP.NE.AND P4, PT, R10, RZ, PT ;  /* 0x000000ff0a00720c */ /* 0x000fe20003f85270 */
[----:B------:R-:W-:-:S12]  /*0bf0*/  BSSY.RECONVERGENT B0, `(.L_x_10) ;  /* 0x000001a000007945 */ /* 0x000fd80003800200 */
[----:B------:R-:W-:Y:S05]  /*0c00*/  @P4 BRA `(.L_x_11) ;  /* 0x0000000000484947 */ /* 0x000fea0003800000 */
[----:B------:R-:W-:Y:S01]  /*0c10*/  VIADD R91, R3, 0x1 ;  /* 0x00000001035b7836 */ /* 0x000fe20000000000 */
[----:B------:R-:W-:-:S04]  /*0c20*/  ISETP.GE.AND P4, PT, R0, R21, PT ;  /* 0x000000150000720c */ /* 0x000fc80003f86270 */
[----:B------:R-:W-:-:S13]  /*0c30*/  ISETP.GE.OR P4, PT, R91, R20, P4 ;  /* 0x000000145b00720c */ /* 0x000fda0002786670 */
[----:B------:R-:W-:-:S06]  /*0c40*/  @!P4 IMAD.WIDE R88, R21, 0x4, R108 ;  /* 0x000000041558c825 */ /* 0x000fcc00078e026c */
        /* <DEDUP_REMOVED lines=14> */
.L_x_11:
[----:B------:R-:W-:-:S06]  /*0d30*/  IMAD.WIDE R88, R21, 0x4, R110 ;  /* 0x0000000415587825 */ /* 0x000fcc00078e026e */
[----:B------:R-:W2:Y:S02]  /*0d40*/  LDG.E.128 R88, desc[UR6][R88.64] ;  /* 0x0000000658587981 */ /* 0x000ea4000c1e1d00 */
[----:B--2---:R-:W-:Y:S01]  /*0d50*/  FADD R76, R76, R88 ;  /* 0x000000584c4c7221 */ /* 0x004fe20000000000 */
[----:B------:R-:W-:Y:S01]  /*0d60*/  FADD R77, R77, R89 ;  /* 0x000000594d4d7221 */ /* 0x000fe20000000000 */
[----:B------:R-:W-:Y:S01]  /*0d70*/  FADD R78, R78, R90 ;  /* 0x0000005a4e4e7221 */ /* 0x000fe20000000000 */
[----:B------:R-:W-:-:S07]  /*0d80*/  FADD R79, R79, R91 ;  /* 0x0000005b4f4f7221 */ /* 0x000fce0000000000 */
.L_x_12:
[----:B------:R-:W-:Y:S05]  /*0d90*/  BSYNC.RECONVERGENT B0 ;  /* 0x0000000000007941 */ /* 0x000fea0003800200 */
.L_x_10:
[----:B------:R-:W-:Y:S01]  /*0da0*/  VIADD R91, R3, 0x1 ;  /* 0x00000001035b7836 */ /* 0x000fe20000000000 */
[----:B------:R-:W-:Y:S04]  /*0db0*/  BSSY.RECONVERGENT B0, `(.L_x_13) ;  /* 0x000001d000007945 */ /* 0x000fe80003800200 */
[----:B------:R-:W-:-:S13]  /*0dc0*/  ISETP.LT.AND P4, PT, R91, R20, PT ;  /* 0x000000145b00720c */ /* 0x000fda0003f81270 */
        /* <DEDUP_REMOVED lines=18> */
.L_x_14:
        /* <DEDUP_REMOVED lines=9> */
.L_x_15:
[----:B------:R-:W-:Y:S05]  /*0f80*/  BSYNC.RECONVERGENT B0 ;  /* 0x0000000000007941 */ /* 0x000fea0003800200 */
.L_x_13:
[----:B------:R-:W-:Y:S01]  /*0f90*/  VIADD R12, R0, 0x3 ;  /* 0x00000003000c7836 */ /* 0x000fe20000000000 */
[----:B------:R-:W-:Y:S01]  /*0fa0*/  BSSY.RECONVERGENT B0, `(.L_x_16) ;  /* 0x000001b000007945 */ /* 0x000fe20003800200 */
[----:B------:R-:W-:-:S03]  /*0fb0*/  VIADD R113, R3, 0x2 ;  /* 0x0000000203717836 */ /* 0x000fc60000000000 */
[----:B------:R-:W-:Y:S02]  /*0fc0*/  ISETP.GE.AND P4, PT, R12, R21, PT ;  /* 0x000000150c00720c */ /* 0x000fe40003f86270 */
[----:B------:R-:W-:-:S13]  /*0fd0*/  ISETP.LT.AND P5, PT, R113, R20, PT ;  /* 0x000000147100720c */ /* 0x000fda0003fa1270 */
[----:B------:R-:W-:Y:S05]  /*0fe0*/  @!P4 BRA P5, `(.L_x_17) ;  /* 0x000000000040c947 */ /* 0x000fea0002800000 */
[----:B------:R-:W-:Y:S01]  /*0ff0*/  VIADD R12, R0, 0x1 ;  /* 0x00000001000c7836 */ /* 0x000fe20000000000 */
[----:B------:R-:W-:-:S04]  /*1000*/  ISETP.NE.AND P6, PT, R8, RZ, PT ;  /* 0x000000ff0800720c */ /* 0x000fc80003fc5270 */
[----:B------:R-:W-:-:S04]  /*1010*/  ISETP.GE.AND P5, PT, R12, R21, PT ;  /* 0x000000150c00720c */ /* 0x000fc80003fa6270 */
[----:B------:R-:W-:-:S13]  /*1020*/  ISETP.GE.OR P5, PT, R113, R20, P5 ;  /* 0x000000147100720c */ /* 0x000fda0002fa6670 */
[----:B------:R-:W2:Y:S02]  /*1030*/  @!P5 LDG.E R12, desc[UR6][R102.64+0x4] ;  /* 0x00000406660cd981 */ /* 0x000ea4000c1e1900 */
[----:B--2---:R-:W-:Y:S01]  /*1040*/  @!P5 FADD R69, R69, R12 ;  /* 0x0000000c4545d221 */ /* 0x004fe20000000000 */
[----:B------:R-:W-:-:S04]  /*1050*/  ISETP.GE.AND P5, PT, R0, R21, PT ;  /* 0x000000150000720c */ /* 0x000fc80003fa6270 */
[----:B------:R-:W-:-:S13]  /*1060*/  ISETP.GE.OR P5, PT, R113, R20, P5 ;  /* 0x000000147100720c */ /* 0x000fda0002fa6670 */
[----:B------:R-:W-:-:S04]  /*1070*/  @!P5 IMAD.WIDE R88, R21, 0x4, R108 ;  /* 0x000000041558d825 */ /* 0x000fc800078e026c */
[----:B------:R-:W-:-:S06]  /*1080*/  @!P5 IMAD.WIDE R88, R21, 0x4, R88 ;  /* 0x000000041558d825 */ /* 0x000fcc00078e0258 */
[----:B------:R-:W2:Y:S02]  /*1090*/  @!P5 LDG.E R89, desc[UR6][R88.64] ;  /* 0x000000065859d981 */ /* 0x000ea4000c1e1900 */
[----:B--2---:R-:W-:Y:S01]  /*10a0*/  @!P5 FADD R68, R68, R89 ;  /* 0x000000594444d221 */ /* 0x004fe20000000000 */
[----:B------:R-:W-:Y:S06]  /*10b0*/  @!P6 BRA `(.L_x_18) ;  /* 0x000000000024e947 */ /* 0x000fec0003800000 */
[----:B------:R-:W2:Y:S02]  /*10c0*/  LDG.E R89, desc[UR6][R102.64+0x8] ;  /* 0x0000080666597981 */ /* 0x000ea4000c1e1900 */
[----:B--2---:R-:W-:Y:S01]  /*10d0*/  FADD R70, R70, R89 ;  /* 0x0000005946467221 */ /* 0x004fe20000000000 */
[----:B------:R-:W-:Y:S06]  /*10e0*/  BRA `(.L_x_18) ;  /* 0x0000000000187947 */ /* 0x000fec0003800000 */
.L_x_17:
[----:B------:R-:W-:-:S06]  /*10f0*/  IMAD.WIDE R88, R21, 0x8, R110 ;  /* 0x0000000815587825 */ /* 0x000fcc00078e026e */
[----:B------:R-:W2:Y:S02]  /*1100*/  LDG.E.128 R88, desc[UR6][R88.64] ;  /* 0x0000000658587981 */ /* 0x000ea4000c1e1d00 */
[----:B--2---:R-:W-:Y:S01]  /*1110*/  FADD R68, R68, R88 ;  /* 0x0000005844447221 */ /* 0x004fe20000000000 */
[----:B------:R-:W-:Y:S01]  /*1120*/  FADD R69, R69, R89 ;  /* 0x0000005945457221 */ /* 0x000fe20000000000 */
[----:B------:R-:W-:Y:S01]  /*1130*/  FADD R70, R70, R90 ;  /* 0x0000005a46467221 */ /* 0x000fe20000000000 */
[----:B------:R-:W-:-:S07]  /*1140*/  FADD R71, R71, R91 ;  /* 0x0000005b47477221 */ /* 0x000fce0000000000 */
.L_x_18:
[----:B------:R-:W-:Y:S05]  /*1150*/  BSYNC.RECONVERGENT B0 ;  /* 0x0000000000007941 */ /* 0x000fea0003800200 */
.L_x_16:
[----:B------:R-:W-:Y:S01]  /*1160*/  ISETP.LT.AND P5, PT, R113, R20, PT ;  /* 0x000000147100720c */ /* 0x000fe20003fa1270 */
[----:B------:R-:W-:-:S12]  /*1170*/  BSSY.RECONVERGENT B0, `(.L_x_19) ;  /* 0x000001c000007945 */ /* 0x000fd80003800200 */
        /* <DEDUP_REMOVED lines=18> */
.L_x_20:
        /* <DEDUP_REMOVED lines=9> */
.L_x_21:
[----:B------:R-:W-:Y:S05]  /*1330*/  BSYNC.RECONVERGENT B0 ;  /* 0x0000000000007941 */ /* 0x000fea0003800200 */
.L_x_19:
[----:B------:R-:W-:Y:S01]  /*1340*/  VIADD R113, R3, 0x3 ;  /* 0x0000000303717836 */ /* 0x000fe20000000000 */
[----:B------:R-:W-:Y:S04]  /*1350*/  BSSY.RECONVERGENT B0, `(.L_x_22) ;  /* 0x000001c000007945 */ /* 0x000fe80003800200 */
[----:B------:R-:W-:-:S13]  /*1360*/  ISETP.LT.AND P5, PT, R113, R20, PT ;  /* 0x000000147100720c */ /* 0x000fda0003fa1270 */
[----:B------:R-:W-:Y:S05]  /*1370*/  @!P4 BRA P5, `(.L_x_23) ;  /* 0x00000000004cc947 */ /* 0x000fea0002800000 */
[----:B------:R-:W-:-:S05]  /*1380*/  VIADD R12, R0, 0x1 ;  /* 0x00000001000c7836 */ /* 0x000fca0000000000 */
[----:B------:R-:W-:-:S04]  /*1390*/  ISETP.GE.AND P5, PT, R12, R21, PT ;  /* 0x000000150c00720c */ /* 0x000fc80003fa6270 */
[----:B------:R-:W-:-:S13]  /*13a0*/  ISETP.GE.OR P5, PT, R113, R20, P5 ;  /* 0x000000147100720c */ /* 0x000fda0002fa6670 */
[----:B------:R-:W2:Y:S02]  /*13b0*/  @!P5 LDG.E R12, desc[UR6][R100.64+0x4] ;  /* 0x00000406640cd981 */ /* 0x000ea4000c1e1900 */
[----:B--2---:R-:W-:Y:S01]  /*13c0*/  @!P5 FADD R61, R61, R12 ;  /* 0x0000000c3d3dd221 */ /* 0x004fe20000000000 */
[----:B------:R-:W-:-:S04]  /*13d0*/  ISETP.GE.AND P5, PT, R0, R21, PT ;  /* 0x000000150000720c */ /* 0x000fc80003fa6270 */
[----:B------:R-:W-:-:S13]  /*13e0*/  ISETP.GE.OR P5, PT, R113, R20, P5 ;  /* 0x000000147100720c */ /* 0x000fda0002fa6670 */
[----:B------:R-:W-:-:S04]  /*13f0*/  @!P5 IMAD.WIDE R88, R21, 0x4, R108 ;  /* 0x000000041558d825 */ /* 0x000fc800078e026c */
[----:B------:R-:W-:-:S04]  /*1400*/  @!P5 IMAD.WIDE R88, R21, 0x4, R88 ;  /* 0x000000041558d825 */ /* 0x000fc800078e0258 */
[----:B------:R-:W-:-:S06]  /*1410*/  @!P5 IMAD.WIDE R88, R21, 0x4, R88 ;  /* 0x000000041558d825 */ /* 0x000fcc00078e0258 */
[----:B------:R-:W2:Y:S01]  /*1420*/  @!P5 LDG.E R89, desc[UR6][R88.64] ;  /* 0x000000065859d981 */ /* 0x000ea2000c1e1900 */
[----:B------:R-:W-:Y:S02]  /*1430*/  VIADD R12, R0, 0x2 ;  /* 0x00000002000c7836 */ /* 0x000fe40000000000 */
[----:B--2---:R-:W-:-:S03]  /*1440*/  @!P5 FADD R60, R60, R89 ;  /* 0x000000593c3cd221 */ /* 0x004fc60000000000 */
[----:B------:R-:W-:-:S04]  /*1450*/  ISETP.GE.AND P5, PT, R12, R21, PT ;  /* 0x000000150c00720c */ /* 0x000fc80003fa6270 */
[----:B------:R-:W-:-:S13]  /*1460*/  ISETP.GE.OR P5, PT, R113, R20, P5 ;  /* 0x000000147100720c */ /* 0x000fda0002fa6670 */
[----:B------:R-:W-:Y:S05]  /*1470*/  @P5 BRA `(.L_x_24) ;  /* 0x0000000000245947 */ /* 0x000fea0003800000 */
[----:B------:R-:W2:Y:S02]  /*1480*/  LDG.E R89, desc[UR6][R100.64+0x8] ;  /* 0x0000080664597981 */ /* 0x000ea4000c1e1900 */
[----:B--2---:R-:W-:Y:S01]  /*1490*/  FADD R62, R62, R89 ;  /* 0x000000593e3e7221 */ /* 0x004fe20000000000 */
[----:B------:R-:W-:Y:S06]  /*14a0*/  BRA `(.L_x_24) ;  /* 0x0000000000187947 */ /* 0x000fec0003800000 */
.L_x_23:
[----:B------:R-:W-:-:S06]  /*14b0*/  IMAD.WIDE R88, R21, 0xc, R110 ;  /* 0x0000000c15587825 */ /* 0x000fcc00078e026e */
[----:B------:R-:W2:Y:S02]  /*14c0*/  LDG.E.128 R88, desc[UR6][R88.64] ;  /* 0x0000000658587981 */ /* 0x000ea4000c1e1d00 */
[----:B--2---:R-:W-:Y:S01]  /*14d0*/  FADD R60, R60, R88 ;  /* 0x000000583c3c7221 */ /* 0x004fe20000000000 */
[----:B------:R-:W-:Y:S01]  /*14e0*/  FADD R61, R61, R89 ;  /* 0x000000593d3d7221 */ /* 0x000fe20000000000 */
[----:B------:R-:W-:Y:S01]  /*14f0*/  FADD R62, R62, R90 ;  /* 0x0000005a3e3e7221 */ /* 0x000fe20000000000 */
[----:B------:R-:W-:-:S07]  /*1500*/  FADD R63, R63, R91 ;  /* 0x0000005b3f3f7221 */ /* 0x000fce0000000000 */
.L_x_24:
[----:B------:R-:W-:Y:S05]  /*1510*/  BSYNC.RECONVERGENT B0 ;  /* 0x0000000000007941 */ /* 0x000fea0003800200 */
.L_x_22:
        /* <DEDUP_REMOVED lines=20> */
.L_x_26:
        /* <DEDUP_REMOVED lines=9> */
.L_x_27:
[----:B------:R-:W-:Y:S05]  /*16f0*/  BSYNC.RECONVERGENT B0 ;  /* 0x0000000000007941 */ /* 0x000fea0003800200 */
.L_x_25:
        /* <DEDUP_REMOVED lines=24> */
.L_x_29:
[----:B------:R-:W-:-:S06]  /*1880*/  IMAD.WIDE R88, R21, 0x10, R110 ;  /* 0x0000001015587825 */ /* 0x000fcc00078e026e */
[----:B------:R-:W2:Y:S02]  /*1890*/  LDG.E.128 R88, desc[UR6][R88.64] ;  /* 0x0000000658587981 */ /* 0x000ea4000c1e1d00 */
[----:B--2---:R-:W-:Y:S01]  /*18a0*/  FADD R52, R52, R88 ;  /* 0x0000005834347221 */ /* 0x004fe20000000000 */
[----:B------:R-:W-:Y:S01]  /*18b0*/  FADD R53, R53, R89 ;  /* 0x0000005935357221 */ /* 0x000fe20000000000 */
[----:B------:R-:W-:Y:S01]  /*18c0*/  FADD R54, R54, R90 ;  /* 0x0000005a36367221 */ /* 0x000fe20000000000 */
[----:B------:R-:W-:-:S07]  /*18d0*/  FADD R55, R55, R91 ;  /* 0x0000005b37377221 */ /* 0x000fce0000000000 */
.L_x_30:
[----:B------:R-:W-:Y:S05]  /*18e0*/  BSYNC.RECONVERGENT B0 ;  /* 0x0000000000007941 */ /* 0x000fea0003800200 */
.L_x_28:
        /* <DEDUP_REMOVED lines=20> */
.L_x_32:
        /* <DEDUP_REMOVED lines=9> */
.L_x_33:
[----:B------:R-:W-:Y:S05]  /*1ac0*/  BSYNC.RECONVERGENT B0 ;  /* 0x0000000000007941 */ /* 0x000fea0003800200 */
.L_x_31:
[----:B------:R-:W-:Y:S01]  /*1ad0*/  VIADD R113, R3, 0x5 ;  /* 0x0000000503717836 */ /* 0x000fe20000000000 */
[----:B------:R-:W-:Y:S04]  /*1ae0*/  BSSY.RECONVERGENT B0, `(.L_x_34) ;  /* 0x000001c000007945 */ /* 0x000fe80003800200 */
        /* <DEDUP_REMOVED lines=21> */
.L_x_35:
[----:B------:R-:W-:-:S06]  /*1c40*/  IMAD.WIDE R88, R21, 0x14, R110 ;  /* 0x0000001415587825 */ /* 0x000fcc00078e026e */
[----:B------:R-:W2:Y:S02]  /*1c50*/  LDG.E.128 R88, desc[UR6][R88.64] ;  /* 0x0000000658587981 */ /* 0x000ea4000c1e1d00 */
[----:B--2---:R-:W-:Y:S01]  /*1c60*/  FADD R44, R44, R88 ;  /* 0x000000582c2c7221 */ /* 0x004fe20000000000 */
[----:B------:R-:W-:Y:S01]  /*1c70*/  FADD R45, R45, R89 ;  /* 0x000000592d2d7221 */ /* 0x000fe20000000000 */
[----:B------:R-:W-:Y:S01]  /*1c80*/  FADD R46, R46, R90 ;  /* 0x0000005a2e2e7221 */ /* 0x000fe20000000000 */
[----:B------:R-:W-:-:S07]  /*1c90*/  FADD R47, R47, R91 ;  /* 0x0000005b2f2f7221 */ /* 0x000fce0000000000 */
.L_x_36:
[----:B------:R-:W-:Y:S05]  /*1ca0*/  BSYNC.RECONVERGENT B0 ;  /* 0x0000000000007941 */ /* 0x000fea0003800200 */
.L_x_34:
[----:B------:R-:W-:Y:S01]  /*1cb0*/  ISETP.LT.AND P5, PT, R113, R20, PT ;  /* 0x000000147100720c */ /* 0x000fe20003fa1270 */
[----:B------:R-:W-:-:S12]  /*1cc0*/  BSSY.RECONVERGENT B0, `(.L_x_37) ;  /* 0x0000019000007945 */ /* 0x000fd80003800200 */
[----:B------:R-:W-:Y:S05]  /*1cd0*/  @!P3 BRA P5, `(.L_x_38) ;  /* 0x000000000038b947 */ /* 0x000fea0002800000 */
[----:B------:R-:W-:-:S05]  /*1ce0*/  VIADD R12, R0, 0x4 ;  /* 0x00000004000c7836 */ /* 0x000fca0000000000 */
[----:B------:R-:W-:Y:S02]  /*1cf0*/  ISETP.GE.AND P5, PT, R12, R21, PT ;  /* 0x000000150c00720c */ /* 0x000fe40003fa6270 */
[----:B------:R-:W2:Y:S02]  /*1d00*/  @P0 LDG.E R12, desc[UR6][R96.64+0x14] ;  /* 0x00001406600c0981 */ /* 0x000ea4000c1e1900 */
[----:B------:R-:W-:-:S13]  /*1d10*/  ISETP.GE.OR P5, PT, R113, R20, P5 ;  /* 0x000000147100720c */ /* 0x000fda0002fa6670 */
[----:B------:R-:W3:Y:S01]  /*1d20*/  @!P5 LDG.E R89, desc[UR6][R96.64+0x10] ;  /* 0x000010066059d981 */ /* 0x000ee2000c1e1900 */
[----:B------:R-:W-:Y:S02]  /*1d30*/  VIADD R14, R0, 0x6 ;  /* 0x00000006000e7836 */ /* 0x000fe40000000000 */
[----:B---3--:R-:W-:-:S03]  /*1d40*/  @!P5 FADD R40, R40, R89 ;  /* 0x000000592828d221 */ /* 0x008fc60000000000 */
[----:B------:R-:W-:-:S04]  /*1d50*/  ISETP.GE.AND P5, PT, R14, R21, PT ;  /* 0x000000150e00720c */ /* 0x000fc80003fa6270 */
[----:B------:R-:W-:Y:S01]  /*1d60*/  ISETP.GE.OR P5, PT, R113, R20, P5 ;  /* 0x000000147100720c */ /* 0x000fe20002fa6670 */
[----:B--2---:R-:W-:-:S12]  /*1d70*/  @P0 FADD R41, R41, R12 ;  /* 0x0000000c29290221 */ /* 0x004fd80000000000 */
[----:B------:R-:W-:Y:S05]  /*1d80*/  @P5 BRA `(.L_x_39) ;  /* 0x0000000000305947 */ /* 0x000fea0003800000 */
[----:B------:R-:W2:Y:S02]  /*1d90*/  LDG.E R89, desc[UR6][R96.64+0x18] ;  /* 0x0000180660597981 */ /* 0x000ea4000c1e1900 */
[----:B--2---:R-:W-:Y:S01]  /*1da0*/  FADD R42, R42, R89 ;  /* 0x000000592a2a7221 */ /* 0x004fe20000000000 */
[----:B------:R-:W-:Y:S06]  /*1db0*/  BRA `(.L_x_39) ;  /* 0x0000000000247947 */ /* 0x000fec0003800000 */
.L_x_38:
        /* <DEDUP_REMOVED lines=9> */
.L_x_39:
[----:B------:R-:W-:Y:S05]  /*1e50*/  BSYNC.RECONVERGENT B0 ;  /* 0x0000000000007941 */ /* 0x000fea0003800200 */
.L_x_37:
[----:B------:R-:W-:Y:S01]  /*1e60*/  VIADD R113, R3, 0x6 ;  /* 0x0000000603717836 */ /* 0x000fe20000000000 */
[----:B------:R-:W-:Y:S04]  /*1e70*/  BSSY.RECONVERGENT B0, `(.L_x_40) ;  /* 0x0000019000007945 */ /* 0x000fe80003800200 */
[----:B------:R-:W-:-:S13]  /*1e80*/  ISETP.LT.AND P5, PT, R113, R20, PT ;  /* 0x000000147100720c */ /* 0x000fda0003fa1270 */
[----:B------:R-:W-:Y:S05]  /*1e90*/  @!P4 BRA P5, `(.L_x_41) ;  /* 0x000000000040c947 */ /* 0x000fea0002800000 */
        /* <DEDUP_REMOVED lines=16> */
.L_x_41:
[----:B------:R-:W-:-:S06]  /*1fa0*/  IMAD.WIDE R88, R21, 0x18, R110 ;  /* 0x0000001815587825 */ /* 0x000fcc00078e026e */
[----:B------:R-:W2:Y:S02]  /*1fb0*/  LDG.E.128 R88, desc[UR6][R88.64] ;  /* 0x0000000658587981 */ /* 0x000ea4000c1e1d00 */
[----:B--2---:R-:W-:Y:S01]  /*1fc0*/  FADD R36, R36, R88 ;  /* 0x0000005824247221 */ /* 0x004fe20000000000 */
[----:B------:R-:W-:Y:S01]  /*1fd0*/  FADD R37, R37, R89 ;  /* 0x0000005925257221 */ /* 0x000fe20000000000 */
[----:B------:R-:W-:Y:S01]  /*1fe0*/  FADD R38, R38, R90 ;  /* 0x0000005a26267221 */ /* 0x000fe20000000000 */
[----:B------:R-:W-:-:S07]  /*1ff0*/  FADD R39, R39, R91 ;  /* 0x0000005b27277221 */ /* 0x000fce0000000000 */
.L_x_42:
[----:B------:R-:W-:Y:S05]  /*2000*/  BSYNC.RECONVERGENT B0 ;  /* 0x0000000000007941 */ /* 0x000fea0003800200 */
.L_x_40:
        /* <DEDUP_REMOVED lines=20> */
.L_x_44:
        /* <DEDUP_REMOVED lines=9> */
.L_x_45:
[----:B------:R-:W-:Y:S05]  /*21e0*/  BSYNC.RECONVERGENT B0 ;  /* 0x0000000000007941 */ /* 0x000fea0003800200 */
.L_x_43:
[----:B------:R-:W-:Y:S01]  /*21f0*/  VIADD R113, R3, 0x7 ;  /* 0x0000000703717836 */ /* 0x000fe20000000000 */
[----:B------:R-:W-:Y:S04]  /*2200*/  BSSY.RECONVERGENT B0, `(.L_x_46) ;  /* 0x000001a000007945 */ /* 0x000fe80003800200 */
[----:B------:R-:W-:-:S13]  /*2210*/  ISETP.LT.AND P5, PT, R113, R20, PT ;  /* 0x000000147100720c */ /* 0x000fda0003fa1270 */
[----:B------:R-:W-:Y:S05]  /*2220*/  @!P4 BRA P5, `(.L_x_47) ;  /* 0x000000000044c947 */ /* 0x000fea0002800000 */
        /* <DEDUP_REMOVED lines=17> */
.L_x_47:
[----:B------:R-:W-:-:S06]  /*2340*/  IMAD.WIDE R88, R21, 0x1c, R110 ;  /* 0x0000001c15587825 */ /* 0x000fcc00078e026e */
[----:B------:R-:W2:Y:S02]  /*2350*/  LDG.E.128 R88, desc[UR6][R88.64] ;  /* 0x0000000658587981 */ /* 0x000ea4000c1e1d00 */
[----:B--2---:R-:W-:Y:S01]  /*2360*/  FADD R28, R28, R88 ;  /* 0x000000581c1c7221 */ /* 0x004fe20000000000 */
[----:B------:R-:W-:Y:S01]  /*2370*/  FADD R29, R29, R89 ;  /* 0x000000591d1d7221 */ /* 0x000fe20000000000 */
[----:B------:R-:W-:Y:S01]  /*2380*/  FADD R30, R30, R90 ;  /* 0x0000005a1e1e7221 */ /* 0x000fe20000000000 */
[----:B------:R-:W-:-:S07]  /*2390*/  FADD R31, R31, R91 ;  /* 0x0000005b1f1f7221 */ /* 0x000fce0000000000 */
.L_x_48:
[----:B------:R-:W-:Y:S05]  /*23a0*/  BSYNC.RECONVERGENT B0 ;  /* 0x0000000000007941 */ /* 0x000fea0003800200 */
.L_x_46:
        /* <DEDUP_REMOVED lines=13> */
[----:B------:R-:W-:Y:S06]  /*2480*/  @!P1 BRA `(.L_x_51) ;  /* 0x0000000000309947 */ /* 0x000fec0003800000 */
[----:B------:R-:W2:Y:S02]  /*2490*/  LDG.E R89, desc[UR6][R22.64+0x18] ;  /* 0x0000180616597981 */ /* 0x000ea4000c1e1900 */
[----:B--2---:R-:W-:Y:S01]  /*24a0*/  FADD R26, R26, R89 ;  /* 0x000000591a1a7221 */ /* 0x004fe20000000000 */
[----:B------:R-:W-:Y:S06]  /*24b0*/  BRA `(.L_x_51) ;  /* 0x0000000000247947 */ /* 0x000fec0003800000 */
.L_x_50:
        /* <DEDUP_REMOVED lines=9> */
.L_x_51:
[----:B------:R-:W-:Y:S05]  /*2550*/  BSYNC.RECONVERGENT B0 ;  /* 0x0000000000007941 */ /* 0x000fea0003800200 */
.L_x_49:
[----:B------:R-:W-:Y:S01]  /*2560*/  UIADD3 UR4, UPT, UPT, UR4, 0x1, URZ ;  /* 0x0000000104047890 */ /* 0x000fe2000fffe0ff */
[CC--:B------:R-:W-:Y:S02]  /*2570*/  IMAD R4, R21.reuse, R20.reuse, R4 ;  /* 0x0000001415047224 */ /* 0x0c0fe400078e0204 */
[CC--:B------:R-:W-:Y:S01]  /*2580*/  IMAD R7, R21.reuse, R20.reuse, R7 ;  /* 0x0000001415077224 */ /* 0x0c0fe200078e0207 */
[----:B------:R-:W-:Y:S01]  /*2590*/  UISETP.NE.AND UP0, UPT, UR4, URZ, UPT ;  /* 0x000000ff0400728c */ /* 0x000fe2000bf05270 */
[CC--:B------:R-:W-:Y:S02]  /*25a0*/  IMAD R11, R21.reuse, R20.reuse, R11 ;  /* 0x00000014150b7224 */ /* 0x0c0fe400078e020b */
[CC--:B------:R-:W-:Y:S02]  /*25b0*/  IMAD R15, R21.reuse, R20.reuse, R15 ;  /* 0x00000014150f7224 */ /* 0x0c0fe400078e020f */
[CC--:B------:R-:W-:Y:S02]  /*25c0*/  IMAD R17, R21.reuse, R20.reuse, R17 ;  /* 0x0000001415117224 */ /* 0x0c0fe400078e0211 */
[----:B------:R-:W-:-:S02]  /*25d0*/  IMAD R13, R21, R20, R13 ;  /* 0x00000014150d7224 */ /* 0x000fc400078e020d */
[CC--:B------:R-:W-:Y:S02]  /*25e0*/  IMAD R19, R21.reuse, R20.reuse, R19 ;  /* 0x0000001415137224 */ /* 0x0c0fe400078e0213 */
[CC--:B------:R-:W-:Y:S02]  /*25f0*/  IMAD R9, R21.reuse, R20.reuse, R9 ;  /* 0x0000001415097224 */ /* 0x0c0fe400078e0209 */
[----:B------:R-:W-:Y:S01]  /*2600*/  IMAD R5, R21, R20, R5 ;  /* 0x0000001415057224 */ /* 0x000fe200078e0205 */
[----:B------:R-:W-:Y:S06]  /*2610*/  BRA.U UP0, `(.L_x_52) ;  /* 0xffffffe100907547 */ /* 0x000fec000b83ffff */
.L_x_4:
[----:B------:R-:W1:Y:S01]  /*2620*/  LDCU.64 UR8, c[0x0][0x380] ;  /* 0x00007000ff0877ac */ /* 0x000e620008000a00 */
[C---:B------:R-:W-:Y:S01]  /*2630*/  VIADD R14, R0.reuse, 0x3 ;  /* 0x00000003000e7836 */ /* 0x040fe20000000000 */
[----:B------:R-:W-:Y:S01]  /*2640*/  BSSY.RECONVERGENT B0, `(.L_x_53) ;  /* 0x000001d000007945 */ /* 0x000fe20003800200 */
[----:B------:R-:W-:Y:S01]  /*2650*/  VIADD R2, R0, 0x7 ;  /* 0x0000000700027836 */ /* 0x000fe20000000000 */
[C---:B-1----:R-:W-:Y:S01]  /*2660*/  ISETP.GE.AND P0, PT, R3.reuse, UR8, PT ;  /* 0x0000000803007c0c */ /* 0x042fe2000bf06270 */
[----:B------:R-:W-:-:S03]  /*2670*/  IMAD R9, R3, UR9, RZ ;  /* 0x0000000903097c24 */ /* 0x000fc6000f8e02ff */
[----:B------:R-:W-:Y:S02]  /*2680*/  ISETP.GE.AND P2, PT, R2, UR9, PT ;  /* 0x0000000902007c0c */ /* 0x000fe4000bf46270 */
[----:B------:R-:W-:Y:S02]  /*2690*/  ISETP.GE.OR P3, PT, R14, UR9, P0 ;  /* 0x000000090e007c0c */ /* 0x000fe40008766670 */
[----:B------:R-:W-:-:S11]  /*26a0*/  ISETP.LT.AND P1, PT, R3, UR8, PT ;  /* 0x0000000803007c0c */ /* 0x000fd6000bf21270 */
[----:B------:R-:W1:Y:S01]  /*26b0*/  @!P3 LDC.64 R4, c[0x0][0x398] ;  /* 0x0000e600ff04bb82 */ /* 0x000e620000000a00 */
[----:B------:R-:W-:-:S04]  /*26c0*/  @!P3 IMAD.IADD R7, R0, 0x1, R9 ;  /* 0x000000010007b824 */ /* 0x000fc800078e0209 */
[----:B-1----:R-:W-:-:S05]  /*26d0*/  @!P3 IMAD.WIDE R4, R7, 0x4, R4 ;  /* 0x000000040704b825 */ /* 0x002fca00078e0204 */
[----:B0-----:R0:W-:Y:S01]  /*26e0*/  @!P3 STG.E.128 desc[UR6][R4.64], R80 ;  /* 0x000000500400b986 */ /* 0x0011e2000c101d06 */
[----:B------:R-:W-:Y:S05]  /*26f0*/  @!P3 BRA `(.L_x_54) ;  /* 0x000000000044b947 */ /* 0x000fea0003800000 */
[C---:B------:R-:W-:Y:S01]  /*2700*/  ISETP.GE.OR P3, PT, R0.reuse, UR9, P0 ;  /* 0x0000000900007c0c */ /* 0x040fe20008766670 */
[----:B------:R-:W1:Y:S01]  /*2710*/  LDCU.64 UR4, c[0x0][0x398] ;  /* 0x00007300ff0477ac */ /* 0x000e620008000a00 */
[C---:B0-----:R-:W-:Y:S01]  /*2720*/  VIADD R4, R0.reuse, 0x1 ;  /* 0x0000000100047836 */ /* 0x041fe20000000000 */
[----:B------:R-:W-:Y:S01]  /*2730*/  SHF.R.S32.HI R2, RZ, 0x1f, R0 ;  /* 0x0000001fff027819 */ /* 0x000fe20000011400 */
[C---:B------:R-:W-:Y:S01]  /*2740*/  VIADD R5, R0.reuse, 0x2 ;  /* 0x0000000200057836 */ /* 0x040fe20000000000 */
[----:B------:R-:W-:Y:S02]  /*2750*/  IADD3 R8, P6, PT, R0, R9, RZ ;  /* 0x0000000900087210 */ /* 0x000fe40007fde0ff */
[----:B------:R-:W-:Y:S02]  /*2760*/  ISETP.GE.OR P4, PT, R4, UR9, P0 ;  /* 0x0000000904007c0c */ /* 0x000fe40008786670 */
[----:B------:R-:W-:Y:S02]  /*2770*/  ISETP.GE.OR P5, PT, R5, UR9, P0 ;  /* 0x0000000905007c0c */ /* 0x000fe400087a6670 */
[----:B------:R-:W-:-:S02]  /*2780*/  LEA.HI.X.SX32 R11, R9, R2, 0x1, P6 ;  /* 0x00000002090b7211 */ /* 0x000fc400030f0eff */
[----:B------:R-:W0:Y:S01]  /*2790*/  @!P3 LDC.64 R6, c[0x0][0x398] ;  /* 0x0000e600ff06bb82 */ /* 0x000e220000000a00 */
[----:B------:R-:W-:Y:S01]  /*27a0*/  @!P3 IMAD.IADD R5, R0, 0x1, R9 ;  /* 0x000000010005b824 */ /* 0x000fe200078e0209 */
[----:B-1----:R-:W-:-:S03]  /*27b0*/  LEA R4, P6, R8, UR4, 0x2 ;  /* 0x0000000408047c11 */ /* 0x002fc6000f8c10ff */
[----:B0-----:R-:W-:Y:S01]  /*27c0*/  @!P3 IMAD.WIDE R6, R5, 0x4, R6 ;  /* 0x000000040506b825 */ /* 0x001fe200078e0206 */
[----:B------:R-:W-:-:S04]  /*27d0*/  LEA.HI.X R5, R8, UR5, R11, 0x2, P6 ;  /* 0x0000000508057c11 */ /* 0x000fc8000b0f140b */
[----:B------:R1:W-:Y:S04]  /*27e0*/  @!P3 STG.E desc[UR6][R6.64], R80 ;  /* 0x000000500600b986 */ /* 0x0003e8000c101906 */
[----:B------:R1:W-:Y:S04]  /*27f0*/  @!P4 STG.E desc[UR6][R4.64+0x4], R81 ;  /* 0x000004510400c986 */ /* 0x0003e8000c101906 */
[----:B------:R1:W-:Y:S02]  /*2800*/  @!P5 STG.E desc[UR6][R4.64+0x8], R82 ;  /* 0x000008520400d986 */ /* 0x0003e4000c101906 */
.L_x_54:
[----:B------:R-:W-:Y:S05]  /*2810*/  BSYNC.RECONVERGENT B0 ;  /* 0x0000000000007941 */ /* 0x000fea0003800200 */
.L_x_53:
[----:B------:R-:W-:Y:S01]  /*2820*/  BSSY.RECONVERGENT B0, `(.L_x_55) ;  /* 0x0000026000007945 */ /* 0x000fe20003800200 */
[----:B------:R-:W-:-:S03]  /*2830*/  VIADD R8, R0, 0x4 ;  /* 0x0000000400087836 */ /* 0x000fc60000000000 */
[----:B------:R-:W-:Y:S05]  /*2840*/  @!P2 BRA P1, `(.L_x_56) ;  /* 0x000000000070a947 */ /* 0x000fea0000800000 */
[----:B------:R-:W-:Y:S01]  /*2850*/  VIADD R2, R0, 0x5 ;  /* 0x0000000500027836 */ /* 0x000fe20000000000 */
[----:B------:R-:W-:-:S04]  /*2860*/  ISETP.GE.OR P3, PT, R8, UR9, P0 ;  /* 0x0000000908007c0c */ /* 0x000fc80008766670 */
[----:B------:R-:W-:-:S09]  /*2870*/  ISETP.GE.OR P1, PT, R2, UR9, P0 ;  /* 0x0000000902007c0c */ /* 0x000fd20008726670 */
[----:B-1----:R-:W1:Y:S01]  /*2880*/  @!P3 LDC.64 R6, c[0x0][0x398] ;  /* 0x0000e600ff06bb82 */ /* 0x002e620000000a00 */
[--C-:B------:R-:W-:Y:S02]  /*2890*/  @!P3 SHF.R.S32.HI R2, RZ, 0x1f, R0.reuse ;  /* 0x0000001fff02b819 */ /* 0x100fe40000011400 */
[CC--:B0-----:R-:W-:Y:S02]  /*28a0*/  @!P3 IADD3 R5, P4, PT, R0.reuse, R9.reuse, RZ ;  /* 0x000000090005b210 */ /* 0x0c1fe40007f9e0ff */
[----:B------:R-:W-:Y:S02]  /*28b0*/  @!P1 SHF.R.S32.HI R10, RZ, 0x1f, R0 ;  /* 0x0000001fff0a9819 */ /* 0x000fe40000011400 */
[----:B------:R-:W-:Y:S01]  /*28c0*/  @!P1 IADD3 R11, P5, PT, R0, R9, RZ ;  /* 0x00000009000b9210 */ /* 0x000fe20007fbe0ff */
[----:B------:R-:W0:Y:S01]  /*28d0*/  @!P1 LDC.64 R12, c[0x0][0x398] ;  /* 0x0000e600ff0c9b82 */ /* 0x000e220000000a00 */
[C---:B------:R-:W-:Y:S02]  /*28e0*/  @!P3 LEA.HI.X.SX32 R2, R9.reuse, R2, 0x1, P4 ;  /* 0x000000020902b211 */ /* 0x040fe400020f0eff */
[----:B------:R-:W-:-:S02]  /*28f0*/  @!P1 LEA.HI.X.SX32 R10, R9, R10, 0x1, P5 ;  /* 0x0000000a090a9211 */ /* 0x000fc400028f0eff */
[----:B-1----:R-:W-:-:S04]  /*2900*/  @!P3 LEA R4, P4, R5, R6, 0x2 ;  /* 0x000000060504b211 */ /* 0x002fc800078810ff */
[----:B------:R-:W-:Y:S01]  /*2910*/  @!P3 LEA.HI.X R5, R5, R7, R2, 0x2, P4 ;  /* 0x000000070505b211 */ /* 0x000fe200020f1402 */
[----:B------:R-:W-:Y:S01]  /*2920*/  VIADD R2, R0, 0x6 ;  /* 0x0000000600027836 */ /* 0x000fe20000000000 */
[----:B0-----:R-:W-:-:S03]  /*2930*/  @!P1 LEA R6, P5, R11, R12, 0x2 ;  /* 0x0000000c0b069211 */ /* 0x001fc600078a10ff */
[----:B------:R1:W-:Y:S01]  /*2940*/  @!P3 STG.E desc[UR6][R4.64+0x10], R84 ;  /* 0x000010540400b986 */ /* 0x0003e2000c101906 */
[----:B------:R-:W-:Y:S02]  /*2950*/  ISETP.GE.OR P0, PT, R2, UR9, P0 ;  /* 0x0000000902007c0c */ /* 0x000fe40008706670 */
[----:B------:R-:W-:-:S05]  /*2960*/  @!P1 LEA.HI.X R7, R11, R13, R10, 0x2, P5 ;  /* 0x0000000d0b079211 */ /* 0x000fca00028f140a */
[----:B------:R1:W-:Y:S06]  /*2970*/  @!P1 STG.E desc[UR6][R6.64+0x14], R85 ;  /* 0x0000145506009986 */ /* 0x0003ec000c101906 */
[----:B------:R-:W-:Y:S05]  /*2980*/  @P0 BRA `(.L_x_57) ;  /* 0x00000000003c0947 */ /* 0x000fea0003800000 */
[----:B------:R-:W0:Y:S01]  /*2990*/  LDCU.64 UR4, c[0x0][0x398] ;  /* 0x00007300ff0477ac */ /* 0x000e220008000a00 */
[----:B------:R-:W-:Y:S02]  /*29a0*/  SHF.R.S32.HI R2, RZ, 0x1f, R0 ;  /* 0x0000001fff027819 */ /* 0x000fe40000011400 */
[----:B-1----:R-:W-:-:S04]  /*29b0*/  IADD3 R5, P0, PT, R0, R9, RZ ;  /* 0x0000000900057210 */ /* 0x002fc80007f1e0ff */
[----:B------:R-:W-:Y:S02]  /*29c0*/  LEA.HI.X.SX32 R2, R9, R2, 0x1, P0 ;  /* 0x0000000209027211 */ /* 0x000fe400000f0eff */
[----:B0-----:R-:W-:-:S04]  /*29d0*/  LEA R4, P0, R5, UR4, 0x2 ;  /* 0x0000000405047c11 */ /* 0x001fc8000f8010ff */
[----:B------:R-:W-:-:S05]  /*29e0*/  LEA.HI.X R5, R5, UR5, R2, 0x2, P0 ;  /* 0x0000000505057c11 */ /* 0x000fca00080f1402 */
[----:B------:R2:W-:Y:S01]  /*29f0*/  STG.E desc[UR6][R4.64+0x18], R86 ;  /* 0x0000185604007986 */ /* 0x0005e2000c101906 */
[----:B------:R-:W-:Y:S05]  /*2a00*/  BRA `(.L_x_57) ;  /* 0x00000000001c7947 */ /* 0x000fea0003800000 */
.L_x_56:
[----:B------:R-:W2:Y:S01]  /*2a10*/  LDCU.64 UR4, c[0x0][0x398] ;  /* 0x00007300ff0477ac */ /* 0x000ea20008000a00 */
[----:B------:R-:W-:Y:S02]  /*2a20*/  SHF.R.S32.HI R2, RZ, 0x1f, R0 ;  /* 0x0000001fff027819 */ /* 0x000fe40000011400 */
[----:B01----:R-:W-:-:S04]  /*2a30*/  IADD3 R5, P0, PT, R0, R9, RZ ;  /* 0x0000000900057210 */ /* 0x003fc80007f1e0ff */
[----:B------:R-:W-:Y:S02]  /*2a40*/  LEA.HI.X.SX32 R2, R9, R2, 0x1, P0 ;  /* 0x0000000209027211 */ /* 0x000fe400000f0eff */
[----:B--2---:R-:W-:-:S04]  /*2a50*/  LEA R4, P0, R5, UR4, 0x2 ;  /* 0x0000000405047c11 */ /* 0x004fc8000f8010ff */
[----:B------:R-:W-:-:S05]  /*2a60*/  LEA.HI.X R5, R5, UR5, R2, 0x2, P0 ;  /* 0x0000000505057c11 */ /* 0x000fca00080f1402 */
[----:B------:R0:W-:Y:S04]  /*2a70*/  STG.E.128 desc[UR6][R4.64+0x10], R84 ;  /* 0x0000105404007986 */ /* 0x0001e8000c101d06 */
.L_x_57:
[----:B------:R-:W-:Y:S05]  /*2a80*/  BSYNC.RECONVERGENT B0 ;  /* 0x0000000000007941 */ /* 0x000fea0003800200 */
.L_x_55:
[----:B------:R-:W-:Y:S01]  /*2a90*/  VIADD R15, R3, 0x1 ;  /* 0x00000001030f7836 */ /* 0x000fe20000000000 */
[----:B------:R-:W-:Y:S01]  /*2aa0*/  ISETP.GE.AND P3, PT, R14, UR9, PT ;  /* 0x000000090e007c0c */ /* 0x000fe2000bf66270 */
[----:B------:R-:W-:Y:S01]  /*2ab0*/  BSSY.RECONVERGENT B0, `(.L_x_58) ;  /* 0x000001c000007945 */ /* 0x000fe20003800200 */
[----:B------:R-:W-:Y:S02]  /*2ac0*/  VIADD R11, R9, UR9 ;  /* 0x00000009090b7c36 */ /* 0x000fe40008000000 */
[----:B------:R-:W-:-:S13]  /*2ad0*/  ISETP.LT.AND P0, PT, R15, UR8, PT ;  /* 0x000000080f007c0c */ /* 0x000fda000bf01270 */
[----:B------:R-:W-:Y:S05]  /*2ae0*/  @!P3 BRA P0, `(.L_x_59) ;  /* 0x000000000050b947 */ /* 0x000fea0000000000 */
[----:B------:R-:W-:Y:S01]  /*2af0*/  ISETP.GE.AND P0, PT, R15, UR8, PT ;  /* 0x000000080f007c0c */ /* 0x000fe2000bf06270 */
[----:B------:R-:W3:Y:S01]  /*2b00*/  LDCU.64 UR4, c[0x0][0x398] ;  /* 0x00007300ff0477ac */ /* 0x000ee20008000a00 */
[C---:B-1----:R-:W-:Y:S01]  /*2b10*/  VIADD R6, R0.reuse, 0x1 ;  /* 0x0000000100067836 */ /* 0x042fe20000000000 */
[----:B------:R-:W-:Y:S02]  /*2b20*/  SHF.R.S32.HI R7, RZ, 0x1f, R11 ;  /* 0x0000001fff077819 */ /* 0x000fe4000001140b */
[C---:B------:R-:W-:Y:S02]  /*2b30*/  ISETP.GE.OR P1, PT, R0.reuse, UR9, P0 ;  /* 0x0000000900007c0c */ /* 0x040fe40008726670 */
[----:B------:R-:W-:Y:S02]  /*2b40*/  IADD3 R2, P5, PT, R0, R11, RZ ;  /* 0x0000000b00027210 */ /* 0x000fe40007fbe0ff */
[----:B------:R-:W-:Y:S02]  /*2b50*/  ISETP.GE.OR P4, PT, R6, UR9, P0 ;  /* 0x0000000906007c0c */ /* 0x000fe40008786670 */
[----:B------:R-:W-:-:S07]  /*2b60*/  LEA.HI.X.SX32 R7, R0, R7, 0x1, P5 ;  /* 0x0000000700077211 */ /* 0x000fce00028f0eff */
[----:B0-2---:R-:W0:Y:S01]  /*2b70*/  @!P1 LDC.64 R4, c[0x0][0x398] ;  /* 0x0000e600ff049b82 */ /* 0x005e220000000a00 */
[----:B------:R-:W-:Y:S01]  /*2b80*/  @!P1 IMAD.IADD R9, R0, 0x1, R11 ;  /* 0x0000000100099824 */ /* 0x000fe200078e020b */
[----:B---3--:R-:W-:-:S04]  /*2b90*/  LEA R6, P5, R2, UR4, 0x2 ;  /* 0x0000000402067c11 */ /* 0x008fc8000f8a10ff */
[----:B------:R-:W-:Y:S01]  /*2ba0*/  LEA.HI.X R7, R2, UR5, R7, 0x2, P5 ;  /* 0x0000000502077c11 */ /* 0x000fe2000a8f1407 */
[----:B------:R-:W-:-:S05]  /*2bb0*/  VIADD R2, R0, 0x2 ;  /* 0x0000000200027836 */ /* 0x000fca0000000000 */
[----:B------:R-:W-:Y:S01]  /*2bc0*/  ISETP.GE.OR P0, PT, R2, UR9, P0 ;  /* 0x0000000902007c0c */ /* 0x000fe20008706670 */
[----:B0-----:R-:W-:-:S05]  /*2bd0*/  @!P1 IMAD.WIDE R4, R9, 0x4, R4 ;  /* 0x0000000409049825 */ /* 0x001fca00078e0204 */
[----:B------:R0:W-:Y:S04]  /*2be0*/  @!P1 STG.E desc[UR6][R4.64], R76 ;  /* 0x0000004c04009986 */ /* 0x0001e8000c101906 */
[----:B------:R0:W-:Y:S03]  /*2bf0*/  @!P4 STG.E desc[UR6][R6.64+0x4], R77 ;  /* 0x0000044d0600c986 */ /* 0x0001e6000c101906 */
[----:B------:R-:W-:Y:S05]  /*2c00*/  @P0 BRA `(.L_x_60) ;  /* 0x0000000000180947 */ /* 0x000fea0003800000 */
[----:B------:R1:W-:Y:S01]  /*2c10*/  STG.E desc[UR6][R6.64+0x8], R78 ;  /* 0x0000084e06007986 */ /* 0x0003e2000c101906 */
[----:B------:R-:W-:Y:S05]  /*2c20*/  BRA `(.L_x_60) ;  /* 0x0000000000107947 */ /* 0x000fea0003800000 */
.L_x_59:
[----:B012---:R-:W0:Y:S01]  /*2c30*/  LDC.64 R4, c[0x0][0x398] ;  /* 0x0000e600ff047b82 */ /* 0x007e220000000a00 */
[----:B------:R-:W-:-:S04]  /*2c40*/  IMAD.IADD R7, R0, 0x1, R11 ;  /* 0x0000000100077824 */ /* 0x000fc800078e020b */
[----:B0-----:R-:W-:-:S05]  /*2c50*/  IMAD.WIDE R4, R7, 0x4, R4 ;  /* 0x0000000407047825 */ /* 0x001fca00078e0204 */
[----:B------:R2:W-:Y:S02]  /*2c60*/  STG.E.128 desc[UR6][R4.64], R76 ;  /* 0x0000004c04007986 */ /* 0x0005e4000c101d06 */
.L_x_60:
[----:B------:R-:W-:Y:S05]  /*2c70*/  BSYNC.RECONVERGENT B0 ;  /* 0x0000000000007941 */ /* 0x000fea0003800200 */
.L_x_58:
[----:B------:R-:W-:Y:S01]  /*2c80*/  ISETP.LT.AND P0, PT, R15, UR8, PT ;  /* 0x000000080f007c0c */ /* 0x000fe2000bf01270 */
[----:B------:R-:W-:-:S12]  /*2c90*/  BSSY.RECONVERGENT B0, `(.L_x_61) ;  /* 0x0000028000007945 */ /* 0x000fd80003800200 */
[----:B------:R-:W-:Y:S05]  /*2ca0*/  @!P2 BRA P0, `(.L_x_62) ;  /* 0x00000000007ca947 */ /* 0x000fea0000000000 */
[----:B------:R-:W-:Y:S01]  /*2cb0*/  VIADD R2, R0, 0x5 ;  /* 0x0000000500027836 */ /* 0x000fe20000000000 */
[----:B------:R-:W-:-:S04]  /*2cc0*/  ISETP.GE.AND P0, PT, R8, UR9, PT ;  /* 0x0000000908007c0c */ /* 0x000fc8000bf06270 */
[----:B------:R-:W-:Y:S02]  /*2cd0*/  ISETP.GE.AND P1, PT, R2, UR9, PT ;  /* 0x0000000902007c0c */ /* 0x000fe4000bf26270 */
[C---:B------:R-:W-:Y:S02]  /*2ce0*/  ISETP.GE.OR P0, PT, R15.reuse, UR8, P0 ;  /* 0x000000080f007c0c */ /* 0x040fe40008706670 */
[----:B------:R-:W-:-:S11]  /*2cf0*/  ISETP.GE.OR P1, PT, R15, UR8, P1 ;  /* 0x000000080f007c0c */ /* 0x000fd60008f26670 */
[----:B01----:R-:W0:Y:S01]  /*2d00*/  @!P0 LDC.64 R6, c[0x0][0x398] ;  /* 0x0000e600ff068b82 */ /* 0x003e220000000a00 */
[--C-:B--2---:R-:W-:Y:S02]  /*2d10*/  @!P0 SHF.R.S32.HI R5, RZ, 0x1f, R11.reuse ;  /* 0x0000001fff058819 */ /* 0x104fe4000001140b */
[CC--:B------:R-:W-:Y:S02]  /*2d20*/  @!P0 IADD3 R2, P4, PT, R0.reuse, R11.reuse, RZ ;  /* 0x0000000b00028210 */ /* 0x0c0fe40007f9e0ff */
[----:B------:R-:W-:Y:S02]  /*2d30*/  @!P1 SHF.R.S32.HI R9, RZ, 0x1f, R11 ;  /* 0x0000001fff099819 */ /* 0x000fe4000001140b */
[C---:B------:R-:W-:Y:S01]  /*2d40*/  @!P1 IADD3 R10, P5, PT, R0.reuse, R11, RZ ;  /* 0x0000000b000a9210 */ /* 0x040fe20007fbe0ff */
[----:B------:R-:W1:Y:S01]  /*2d50*/  @!P1 LDC.64 R12, c[0x0][0x398] ;  /* 0x0000e600ff0c9b82 */ /* 0x000e620000000a00 */
[C---:B------:R-:W-:Y:S02]  /*2d60*/  @!P0 LEA.HI.X.SX32 R5, R0.reuse, R5, 0x1, P4 ;  /* 0x0000000500058211 */ /* 0x040fe400020f0eff */
[----:B------:R-:W-:-:S02]  /*2d70*/  @!P1 LEA.HI.X.SX32 R9, R0, R9, 0x1, P5 ;  /* 0x0000000900099211 */ /* 0x000fc400028f0eff */
[----:B0-----:R-:W-:-:S04]  /*2d80*/  @!P0 LEA R4, P4, R2, R6, 0x2 ;  /* 0x0000000602048211 */ /* 0x001fc800078810ff */
[----:B------:R-:W-:Y:S01]  /*2d90*/  @!P0 LEA.HI.X R5, R2, R7, R5, 0x2, P4 ;  /* 0x0000000702058211 */ /* 0x000fe200020f1405 */
[----:B------:R-:W-:Y:S01]  /*2da0*/  VIADD R2, R0, 0x6 ;  /* 0x0000000600027836 */ /* 0x000fe20000000000 */
[----:B-1----:R-:W-:-:S03]  /*2db0*/  @!P1 LEA R6, P5, R10, R12, 0x2 ;  /* 0x0000000c0a069211 */ /* 0x002fc600078a10ff */
[----:B------:R2:W-:Y:S01]  /*2dc0*/  @!P0 STG.E desc[UR6][R4.64+0x10], R72 ;  /* 0x0000104804008986 */ /* 0x0005e2000c101906 */
[----:B------:R-:W-:Y:S02]  /*2dd0*/  ISETP.GE.AND P0, PT, R2, UR9, PT ;  /* 0x0000000902007c0c */ /* 0x000fe4000bf06270 */
[----:B------:R-:W-:Y:S02]  /*2de0*/  @!P1 LEA.HI.X R7, R10, R13, R9, 0x2, P5 ;  /* 0x0000000d0a079211 */ /* 0x000fe400028f1409 */
[----:B------:R-:W-:-:S03]  /*2df0*/  ISETP.GE.OR P0, PT, R15, UR8, P0 ;  /* 0x000000080f007c0c */ /* 0x000fc60008706670 */
[----:B------:R2:W-:Y:S10]  /*2e00*/  @!P1 STG.E desc[UR6][R6.64+0x14], R73 ;  /* 0x0000144906009986 */ /* 0x0005f4000c101906 */
[----:B------:R-:W-:Y:S05]  /*2e10*/  @P0 BRA `(.L_x_63) ;  /* 0x00000000003c0947 */ /* 0x000fea0003800000 */
[----:B------:R-:W0:Y:S01]  /*2e20*/  LDCU.64 UR4, c[0x0][0x398] ;  /* 0x00007300ff0477ac */ /* 0x000e220008000a00 */
[----:B--2---:R-:W-:Y:S02]  /*2e30*/  SHF.R.S32.HI R5, RZ, 0x1f, R11 ;  /* 0x0000001fff057819 */ /* 0x004fe4000001140b */
[----:B------:R-:W-:-:S04]  /*2e40*/  IADD3 R2, P0, PT, R0, R11, RZ ;  /* 0x0000000b00027210 */ /* 0x000fc80007f1e0ff */
[----:B------:R-:W-:Y:S02]  /*2e50*/  LEA.HI.X.SX32 R5, R0, R5, 0x1, P0 ;  /* 0x0000000500057211 */ /* 0x000fe400000f0eff */
[----:B0-----:R-:W-:-:S04]  /*2e60*/  LEA R4, P0, R2, UR4, 0x2 ;  /* 0x0000000402047c11 */ /* 0x001fc8000f8010ff */
[----:B------:R-:W-:-:S05]  /*2e70*/  LEA.HI.X R5, R2, UR5, R5, 0x2, P0 ;  /* 0x0000000502057c11 */ /* 0x000fca00080f1405 */
[----:B------:R3:W-:Y:S01]  /*2e80*/  STG.E desc[UR6][R4.64+0x18], R74 ;  /* 0x0000184a04007986 */ /* 0x0007e2000c101906 */
[----:B------:R-:W-:Y:S05]  /*2e90*/  BRA `(.L_x_63) ;  /* 0x00000000001c7947 */ /* 0x000fea0003800000 */
.L_x_62:
[----:B------:R-:W3:Y:S01]  /*2ea0*/  LDCU.64 UR4, c[0x0][0x398] ;  /* 0x00007300ff0477ac */ /* 0x000ee20008000a00 */
[----:B0-2---:R-:W-:Y:S02]  /*2eb0*/  SHF.R.S32.HI R5, RZ, 0x1f, R11 ;  /* 0x0000001fff057819 */ /* 0x005fe4000001140b */
[----:B------:R-:W-:-:S04]  /*2ec0*/  IADD3 R2, P0, PT, R0, R11, RZ ;  /* 0x0000000b00027210 */ /* 0x000fc80007f1e0ff */
[----:B------:R-:W-:Y:S02]  /*2ed0*/  LEA.HI.X.SX32 R5, R0, R5, 0x1, P0 ;  /* 0x0000000500057211 */ /* 0x000fe400000f0eff */
[----:B---3--:R-:W-:-:S04]  /*2ee0*/  LEA R4, P0, R2, UR4, 0x2 ;  /* 0x0000000402047c11 */ /* 0x008fc8000f8010ff */
[----:B------:R-:W-:-:S05]  /*2ef0*/  LEA.HI.X R5, R2, UR5, R5, 0x2, P0 ;  /* 0x0000000502057c11 */ /* 0x000fca00080f1405 */
[----:B------:R0:W-:Y:S04]  /*2f00*/  STG.E.128 desc[UR6][R4.64+0x10], R72 ;  /* 0x0000104804007986 */ /* 0x0001e8000c101d06 */
.L_x_63:
[----:B------:R-:W-:Y:S05]  /*2f10*/  BSYNC.RECONVERGENT B0 ;  /* 0x0000000000007941 */ /* 0x000fea0003800200 */
.L_x_61:
[----:B------:R-:W-:Y:S01]  /*2f20*/  VIADD R14, R3, 0x2 ;  /* 0x00000002030e7836 */ /* 0x000fe20000000000 */
[----:B------:R-:W-:Y:S01]  /*2f30*/  BSSY.RECONVERGENT B0, `(.L_x_64) ;  /* 0x000001e000007945 */ /* 0x000fe20003800200 */
[----:B------:R-:W-:-:S03]  /*2f40*/  VIADD R11, R11, UR9 ;  /* 0x000000090b0b7c36 */ /* 0x000fc60008000000 */
[----:B------:R-:W-:-:S13]  /*2f50*/  ISETP.LT.AND P0, PT, R14, UR8, PT ;  /* 0x000000080e007c0c */ /* 0x000fda000bf01270 */
[----:B------:R-:W-:Y:S05]  /*2f60*/  @!P3 BRA P0, `(.L_x_65) ;  /* 0x000000000058b947 */ /* 0x000fea0000000000 */
[C---:B------:R-:W-:Y:S01]  /*2f70*/  ISETP.GE.AND P0, PT, R0.reuse, UR9, PT ;  /* 0x0000000900007c0c */ /* 0x040fe2000bf06270 */
[----:B------:R-:W4:Y:S01]  /*2f80*/  LDCU.64 UR4, c[0x0][0x398] ;  /* 0x00007300ff0477ac */ /* 0x000f220008000a00 */
[----:B-12---:R-:W-:Y:S01]  /*2f90*/  VIADD R6, R0, 0x1 ;  /* 0x0000000100067836 */ /* 0x006fe20000000000 */
[----:B------:R-:W-:Y:S02]  /*2fa0*/  SHF.R.S32.HI R7, RZ, 0x1f, R11 ;  /* 0x0000001fff077819 */ /* 0x000fe4000001140b */
[----:B------:R-:W-:Y:S02]  /*2fb0*/  ISETP.GE.OR P0, PT, R14, UR8, P0 ;  /* 0x000000080e007c0c */ /* 0x000fe40008706670 */
[----:B------:R-:W-:Y:S02]  /*2fc0*/  ISETP.GE.AND P1, PT, R6, UR9, PT ;  /* 0x0000000906007c0c */ /* 0x000fe4000bf26270 */
[----:B------:R-:W-:Y:S02]  /*2fd0*/  IADD3 R2, P4, PT, R0, R11, RZ ;  /* 0x0000000b00027210 */ /* 0x000fe40007f9e0ff */
[----:B------:R-:W-:-:S02]  /*2fe0*/  ISETP.GE.OR P1, PT, R14, UR8, P1 ;  /* 0x000000080e007c0c */ /* 0x000fc40008f26670 */
[----:B------:R-:W-:-:S05]  /*2ff0*/  LEA.HI.X.SX32 R7, R0, R7, 0x1, P4 ;  /* 0x0000000700077211 */ /* 0x000fca00020f0eff */
[----:B0--3--:R-:W0:Y:S01]  /*3000*/  @!P0 LDC.64 R4, c[0x0][0x398] ;  /* 0x0000e600ff048b82 */ /* 0x009e220000000a00 */
[----:B------:R-:W-:Y:S01]  /*3010*/  @!P0 IMAD.IADD R9, R0, 0x1, R11 ;  /* 0x0000000100098824 */ /* 0x000fe200078e020b */
[----:B----4-:R-:W-:-:S04]  /*3020*/  LEA R6, P4, R2, UR4, 0x2 ;  /* 0x0000000402067c11 */ /* 0x010fc8000f8810ff */
[----:B------:R-:W-:Y:S01]  /*3030*/  LEA.HI.X R7, R2, UR5, R7, 0x2, P4 ;  /* 0x0000000502077c11 */ /* 0x000fe2000a0f1407 */
[----:B------:R-:W-:Y:S02]  /*3040*/  VIADD R2, R0, 0x2 ;  /* 0x0000000200027836 */ /* 0x000fe40000000000 */
[----:B0-----:R-:W-:-:S05]  /*3050*/  @!P0 IMAD.WIDE R4, R9, 0x4, R4 ;  /* 0x0000000409048825 */ /* 0x001fca00078e0204 */
[----:B------:R1:W-:Y:S01]  /*3060*/  @!P0 STG.E desc[UR6][R4.64], R68 ;  /* 0x0000004404008986 */ /* 0x0003e2000c101906 */
[----:B------:R-:W-:-:S03]  /*3070*/  ISETP.GE.AND P0, PT, R2, UR9, PT ;  /* 0x0000000902007c0c */ /* 0x000fc6000bf06270 */
[----:B------:R1:W-:Y:S01]  /*3080*/  @!P1 STG.E desc[UR6][R6.64+0x4], R69 ;  /* 0x0000044506009986 */ /* 0x0003e2000c101906 */
[----:B------:R-:W-:-:S13]  /*3090*/  ISETP.GE.OR P0, PT, R14, UR8, P0 ;  /* 0x000000080e007c0c */ /* 0x000fda0008706670 */
[----:B-1----:R-:W-:Y:S05]  /*30a0*/  @P0 BRA `(.L_x_66) ;  /* 0x0000000000180947 */ /* 0x002fea0003800000 */
[----:B------:R1:W-:Y:S01]  /*30b0*/  STG.E desc[UR6][R6.64+0x8], R70 ;  /* 0x0000084606007986 */ /* 0x0003e2000c101906 */
[----:B------:R-:W-:Y:S05]  /*30c0*/  BRA `(.L_x_66) ;  /* 0x0000000000107947 */ /* 0x000fea0003800000 */
.L_x_65:
[----:B0-23--:R-:W0:Y:S01]  /*30d0*/  LDC.64 R4, c[0x0][0x398] ;  /* 0x0000e600ff047b82 */ /* 0x00de220000000a00 */
[----:B-1----:R-:W-:-:S04]  /*30e0*/  IMAD.IADD R7, R0, 0x1, R11 ;  /* 0x0000000100077824 */ /* 0x002fc800078e020b */
[----:B0-----:R-:W-:-:S05]  /*30f0*/  IMAD.WIDE R4, R7, 0x4, R4 ;  /* 0x0000000407047825 */ /* 0x001fca00078e0204 */
[----:B------:R0:W-:Y:S02]  /*3100*/  STG.E.128 desc[UR6][R4.64], R68 ;  /* 0x0000004404007986 */ /* 0x0001e4000c101d06 */
.L_x_66:
[----:B------:R-:W-:Y:S05]  /*3110*/  BSYNC.RECONVERGENT B0 ;  /* 0x0000000000007941 */ /* 0x000fea0003800200 */
.L_x_64:
        /* <DEDUP_REMOVED lines=8> */
[----:B-1----:R-:W1:Y:S01]  /*31a0*/  @!P0 LDC.64 R6, c[0x0][0x398] ;  /* 0x0000e600ff068b82 */ /* 0x002e620000000a00 */
[--C-:B0-----:R-:W-:Y:S02]  /*31b0*/  @!P0 SHF.R.S32.HI R5, RZ, 0x1f, R11.reuse ;  /* 0x0000001fff058819 */ /* 0x101fe4000001140b */
[CC--:B------:R-:W-:Y:S02]  /*31c0*/  @!P0 IADD3 R2, P4, PT, R0.reuse, R11.reuse, RZ ;  /* 0x0000000b00028210 */ /* 0x0c0fe40007f9e0ff */
[----:B------:R-:W-:Y:S02]  /*31d0*/  @!P1 SHF.R.S32.HI R9, RZ, 0x1f, R11 ;  /* 0x0000001fff099819 */ /* 0x000fe4000001140b */
[C---:B------:R-:W-:Y:S01]  /*31e0*/  @!P1 IADD3 R10, P5, PT, R0.reuse, R11, RZ ;  /* 0x0000000b000a9210 */ /* 0x040fe20007fbe0ff */
        /* <DEDUP_REMOVED lines=21> */
.L_x_68:
[----:B------:R-:W2:Y:S01]  /*3340*/  LDCU.64 UR4, c[0x0][0x398] ;  /* 0x00007300ff0477ac */ /* 0x000ea20008000a00 */
[----:B0-----:R-:W-:Y:S02]  /*3350*/  SHF.R.S32.HI R5, RZ, 0x1f, R11 ;  /* 0x0000001fff057819 */ /* 0x001fe4000001140b */
[----:B------:R-:W-:-:S04]  /*3360*/  IADD3 R2, P0, PT, R0, R11, RZ ;  /* 0x0000000b00027210 */ /* 0x000fc80007f1e0ff */
[----:B------:R-:W-:Y:S02]  /*3370*/  LEA.HI.X.SX32 R5, R0, R5, 0x1, P0 ;  /* 0x0000000500057211 */ /* 0x000fe400000f0eff */
[----:B--2---:R-:W-:-:S04]  /*3380*/  LEA R4, P0, R2, UR4, 0x2 ;  /* 0x0000000402047c11 */ /* 0x004fc8000f8010ff */
[----:B------:R-:W-:-:S05]  /*3390*/  LEA.HI.X R5, R2, UR5, R5, 0x2, P0 ;  /* 0x0000000502057c11 */ /* 0x000fca00080f1405 */
[----:B------:R0:W-:Y:S04]  /*33a0*/  STG.E.128 desc[UR6][R4.64+0x10], R64 ;  /* 0x0000104004007986 */ /* 0x0001e8000c101d06 */
.L_x_69:
[----:B------:R-:W-:Y:S05]  /*33b0*/  BSYNC.RECONVERGENT B0 ;  /* 0x0000000000007941 */ /* 0x000fea0003800200 */
.L_x_67:
        /* <DEDUP_REMOVED lines=27> */
.L_x_71:
[----:B0-23--:R-:W0:Y:S01]  /*3570*/  LDC.64 R4, c[0x0][0x398] ;  /* 0x0000e600ff047b82 */ /* 0x00de220000000a00 */
[----:B-1----:R-:W-:-:S04]  /*3580*/  IMAD.IADD R7, R0, 0x1, R11 ;  /* 0x0000000100077824 */ /* 0x002fc800078e020b */
[----:B0-----:R-:W-:-:S05]  /*3590*/  IMAD.WIDE R4, R7, 0x4, R4 ;  /* 0x0000000407047825 */ /* 0x001fca00078e0204 */
[----:B------:R0:W-:Y:S02]  /*35a0*/  STG.E.128 desc[UR6][R4.64], R60 ;  /* 0x0000003c04007986 */ /* 0x0001e4000c101d06 */
.L_x_72:
[----:B------:R-:W-:Y:S05]  /*35b0*/  BSYNC.RECONVERGENT B0 ;  /* 0x0000000000007941 */ /* 0x000fea0003800200 */
.L_x_70:
        /* <DEDUP_REMOVED lines=26> */
[----:B------:R-:W1:Y:S01]  /*3760*/  LDCU.64 UR4, c[0x0][0x398] ;  /* 0x00007300ff0477ac */ /* 0x000e620008000a00 */
[----:B0-----:R-:W-:Y:S02]  /*3770*/  SHF.R.S32.HI R5, RZ, 0x1f, R11 ;  /* 0x0000001fff057819 */ /* 0x001fe4000001140b */
[----:B------:R-:W-:-:S04]  /*3780*/  IADD3 R2, P0, PT, R0, R11, RZ ;  /* 0x0000000b00027210 */ /* 0x000fc80007f1e0ff */
[----:B------:R-:W-:Y:S02]  /*3790*/  LEA.HI.X.SX32 R5, R0, R5, 0x1, P0 ;  /* 0x0000000500057211 */ /* 0x000fe400000f0eff */
[----:B-1----:R-:W-:-:S04]  /*37a0*/  LEA R4, P0, R2, UR4, 0x2 ;  /* 0x0000000402047c11 */ /* 0x002fc8000f8010ff */
[----:B------:R-:W-:-:S05]  /*37b0*/  LEA.HI.X R5, R2, UR5, R5, 0x2, P0 ;  /* 0x0000000502057c11 */ /* 0x000fca00080f1405 */
[----:B------:R1:W-:Y:S01]  /*37c0*/  STG.E desc[UR6][R4.64+0x18], R58 ;  /* 0x0000183a04007986 */ /* 0x0003e2000c101906 */
[----:B------:R-:W-:Y:S05]  /*37d0*/  BRA `(.L_x_75) ;  /* 0x00000000001c7947 */ /* 0x000fea0003800000 */
.L_x_74:
[----:B------:R-:W2:Y:S01]  /*37e0*/  LDCU.64 UR4, c[0x0][0x398] ;  /* 0x00007300ff0477ac */ /* 0x000ea20008000a00 */
[----:B0-----:R-:W-:Y:S02]  /*37f0*/  SHF.R.S32.HI R5, RZ, 0x1f, R11 ;  /* 0x0000001fff057819 */ /* 0x001fe4000001140b */
[----:B------:R-:W-:-:S04]  /*3800*/  IADD3 R2, P0, PT, R0, R11, RZ ;  /* 0x0000000b00027210 */ /* 0x000fc80007f1e0ff */
[----:B------:R-:W-:Y:S02]  /*3810*/  LEA.HI.X.SX32 R5, R0, R5, 0x1, P0 ;  /* 0x0000000500057211 */ /* 0x000fe400000f0eff */
[----:B--2---:R-:W-:-:S04]  /*3820*/  LEA R4, P0, R2, UR4, 0x2 ;  /* 0x0000000402047c11 */ /* 0x004fc8000f8010ff */
[----:B------:R-:W-:-:S05]  /*3830*/  LEA.HI.X R5, R2, UR5, R5, 0x2, P0 ;  /* 0x0000000502057c11 */ /* 0x000fca00080f1405 */
[----:B------:R2:W-:Y:S04]  /*3840*/  STG.E.128 desc[UR6][R4.64+0x10], R56 ;  /* 0x0000103804007986 */ /* 0x0005e8000c101d06 */
.L_x_75:
[----:B------:R-:W-:Y:S05]  /*3850*/  BSYNC.RECONVERGENT B0 ;  /* 0x0000000000007941 */ /* 0x000fea0003800200 */
.L_x_73:
[----:B------:R-:W-:Y:S01]  /*3860*/  VIADD R14, R3, 0x4 ;  /* 0x00000004030e7836 */ /* 0x000fe20000000000 */
[----:B------:R-:W-:Y:S01]  /*3870*/  BSSY.RECONVERGENT B0, `(.L_x_76) ;  /* 0x000001e000007945 */ /* 0x000fe20003800200 */
[----:B------:R-:W-:-:S03]  /*3880*/  VIADD R11, R11, UR9 ;  /* 0x000000090b0b7c36 */ /* 0x000fc60008000000 */
[----:B------:R-:W-:-:S13]  /*3890*/  ISETP.LT.AND P0, PT, R14, UR8, PT ;  /* 0x000000080e007c0c */ /* 0x000fda000bf01270 */
[----:B------:R-:W-:Y:S05]  /*38a0*/  @!P3 BRA P0, `(.L_x_77) ;  /* 0x000000000058b947 */ /* 0x000fea0000000000 */
[C---:B------:R-:W-:Y:S01]  /*38b0*/  ISETP.GE.AND P0, PT, R0.reuse, UR9, PT ;  /* 0x0000000900007c0c */ /* 0x040fe2000bf06270 */
[----:B------:R-:W3:Y:S01]  /*38c0*/  LDCU.64 UR4, c[0x0][0x398] ;  /* 0x00007300ff0477ac */ /* 0x000ee20008000a00 */
[----:B01----:R-:W-:Y:S01]  /*38d0*/  VIADD R6, R0, 0x1 ;  /* 0x0000000100067836 */ /* 0x003fe20000000000 */
[----:B------:R-:W-:Y:S02]  /*38e0*/  SHF.R.S32.HI R7, RZ, 0x1f, R11 ;  /* 0x0000001fff077819 */ /* 0x000fe4000001140b */
[----:B------:R-:W-:Y:S02]  /*38f0*/  ISETP.GE.OR P0, PT, R14, UR8, P0 ;  /* 0x000000080e007c0c */ /* 0x000fe40008706670 */
[----:B------:R-:W-:Y:S02]  /*3900*/  ISETP.GE.AND P1, PT, R6, UR9, PT ;  /* 0x0000000906007c0c */ /* 0x000fe4000bf26270 */
[----:B------:R-:W-:Y:S02]  /*3910*/  IADD3 R2, P4, PT, R0, R11, RZ ;  /* 0x0000000b00027210 */ /* 0x000fe40007f9e0ff */
[----:B------:R-:W-:-:S02]  /*3920*/  ISETP.GE.OR P1, PT, R14, UR8, P1 ;  /* 0x000000080e007c0c */ /* 0x000fc40008f26670 */
[----:B------:R-:W-:-:S05]  /*3930*/  LEA.HI.X.SX32 R7, R0, R7, 0x1, P4 ;  /* 0x0000000700077211 */ /* 0x000fca00020f0eff */
[----:B--2---:R-:W0:Y:S01]  /*3940*/  @!P0 LDC.64 R4, c[0x0][0x398] ;  /* 0x0000e600ff048b82 */ /* 0x004e220000000a00 */
[----:B------:R-:W-:Y:S01]  /*3950*/  @!P0 IMAD.IADD R9, R0, 0x1, R11 ;  /* 0x0000000100098824 */ /* 0x000fe200078e020b */
[----:B---3--:R-:W-:-:S04]  /*3960*/  LEA R6, P4, R2, UR4, 0x2 ;  /* 0x0000000402067c11 */ /* 0x008fc8000f8810ff */
        /* <DEDUP_REMOVED lines=10> */
.L_x_77:
[----:B012---:R-:W0:Y:S01]  /*3a10*/  LDC.64 R4, c[0x0][0x398] ;  /* 0x0000e600ff047b82 */ /* 0x007e220000000a00 */
[----:B------:R-:W-:-:S04]  /*3a20*/  IMAD.IADD R7, R0, 0x1, R11 ;  /* 0x0000000100077824 */ /* 0x000fc800078e020b */
[----:B0-----:R-:W-:-:S05]  /*3a30*/  IMAD.WIDE R4, R7, 0x4, R4 ;  /* 0x0000000407047825 */ /* 0x001fca00078e0204 */
[----:B------:R0:W-:Y:S02]  /*3a40*/  STG.E.128 desc[UR6][R4.64], R52 ;  /* 0x0000003404007986 */ /* 0x0001e4000c101d06 */
.L_x_78:
[----:B------:R-:W-:Y:S05]  /*3a50*/  BSYNC.RECONVERGENT B0 ;  /* 0x0000000000007941 */ /* 0x000fea0003800200 */
.L_x_76:
        /* <DEDUP_REMOVED lines=34> */
.L_x_80:
[----:B------:R-:W2:Y:S01]  /*3c80*/  LDCU.64 UR4, c[0x0][0x398] ;  /* 0x00007300ff0477ac */ /* 0x000ea20008000a00 */
[----:B0-----:R-:W-:Y:S02]  /*3c90*/  SHF.R.S32.HI R5, RZ, 0x1f, R11 ;  /* 0x0000001fff057819 */ /* 0x001fe4000001140b */
[----:B------:R-:W-:-:S04]  /*3ca0*/  IADD3 R2, P0, PT, R0, R11, RZ ;  /* 0x0000000b00027210 */ /* 0x000fc80007f1e0ff */
[----:B------:R-:W-:Y:S02]  /*3cb0*/  LEA.HI.X.SX32 R5, R0, R5, 0x1, P0 ;  /* 0x0000000500057211 */ /* 0x000fe400000f0eff */
[----:B--2---:R-:W-:-:S04]  /*3cc0*/  LEA R4, P0, R2, UR4, 0x2 ;  /* 0x0000000402047c11 */ /* 0x004fc8000f8010ff */
[----:B------:R-:W-:-:S05]  /*3cd0*/  LEA.HI.X R5, R2, UR5, R5, 0x2, P0 ;  /* 0x0000000502057c11 */ /* 0x000fca00080f1405 */
[----:B------:R0:W-:Y:S04]  /*3ce0*/  STG.E.128 desc[UR6][R4.64+0x10], R48 ;  /* 0x0000103004007986 */ /* 0x0001e8000c101d06 */
.L_x_81:
[----:B------:R-:W-:Y:S05]  /*3cf0*/  BSYNC.RECONVERGENT B0 ;  /* 0x0000000000007941 */ /* 0x000fea0003800200 */
.L_x_79:
        /* <DEDUP_REMOVED lines=24> */
[----:B0-----:R-:W-:Y:S05]  /*3e80*/  @P0 BRA `(.L_x_84) ;  /* 0x0000000000180947 */ /* 0x001fea0003800000 */
[----:B------:R0:W-:Y:S01]  /*3e90*/  STG.E desc[UR6][R6.64+0x8], R46 ;  /* 0x0000082e06007986 */ /* 0x0001e2000c101906 */
[----:B------:R-:W-:Y:S05]  /*3ea0*/  BRA `(.L_x_84) ;  /* 0x0000000000107947 */ /* 0x000fea0003800000 */
.L_x_83:
[----:B0-23--:R-:W0:Y:S01]  /*3eb0*/  LDC.64 R4, c[0x0][0x398] ;  /* 0x0000e600ff047b82 */ /* 0x00de220000000a00 */
[----:B-1----:R-:W-:-:S04]  /*3ec0*/  IMAD.IADD R7, R0, 0x1, R11 ;  /* 0x0000000100077824 */ /* 0x002fc800078e020b */
[----:B0-----:R-:W-:-:S05]  /*3ed0*/  IMAD.WIDE R4, R7, 0x4, R4 ;  /* 0x0000000407047825 */ /* 0x001fca00078e0204 */
[----:B------:R1:W-:Y:S02]  /*3ee0*/  STG.E.128 desc[UR6][R4.64], R44 ;  /* 0x0000002c04007986 */ /* 0x0003e4000c101d06 */
.L_x_84:
[----:B------:R-:W-:Y:S05]  /*3ef0*/  BSYNC.RECONVERGENT B0 ;  /* 0x0000000000007941 */ /* 0x000fea0003800200 */
.L_x_82:
        /* <DEDUP_REMOVED lines=8> */
[----:B0-----:R-:W0:Y:S01]  /*3f80*/  @!P0 LDC.64 R6, c[0x0][0x398] ;  /* 0x0000e600ff068b82 */ /* 0x001e220000000a00 */
[--C-:B-1----:R-:W-:Y:S02]  /*3f90*/  @!P0 SHF.R.S32.HI R5, RZ, 0x1f, R11.reuse ;  /* 0x0000001fff058819 */ /* 0x102fe4000001140b */
        /* <DEDUP_REMOVED lines=24> */
.L_x_86:
[----:B------:R-:W2:Y:S01]  /*4120*/  LDCU.64 UR4, c[0x0][0x398] ;  /* 0x00007300ff0477ac */ /* 0x000ea20008000a00 */
[----:B-1----:R-:W-:Y:S02]  /*4130*/  SHF.R.S32.HI R5, RZ, 0x1f, R11 ;  /* 0x0000001fff057819 */ /* 0x002fe4000001140b */
[----:B------:R-:W-:-:S04]  /*4140*/  IADD3 R2, P0, PT, R0, R11, RZ ;  /* 0x0000000b00027210 */ /* 0x000fc80007f1e0ff */
[----:B------:R-:W-:Y:S02]  /*4150*/  LEA.HI.X.SX32 R5, R0, R5, 0x1, P0 ;  /* 0x0000000500057211 */ /* 0x000fe400000f0eff */
[----:B--2---:R-:W-:-:S04]  /*4160*/  LEA R4, P0, R2, UR4, 0x2 ;  /* 0x0000000402047c11 */ /* 0x004fc8000f8010ff */
[----:B------:R-:W-:-:S05]  /*4170*/  LEA.HI.X R5, R2, UR5, R5, 0x2, P0 ;  /* 0x0000000502057c11 */ /* 0x000fca00080f1405 */
[----:B------:R1:W-:Y:S04]  /*4180*/  STG.E.128 desc[UR6][R4.64+0x10], R40 ;  /* 0x0000102804007986 */ /* 0x0003e8000c101d06 */
.L_x_87:
[----:B------:R-:W-:Y:S05]  /*4190*/  BSYNC.RECONVERGENT B0 ;  /* 0x0000000000007941 */ /* 0x000fea0003800200 */
.L_x_85:
[----:B------:R-:W-:Y:S01]  /*41a0*/  VIADD R14, R3, 0x6 ;  /* 0x00000006030e7836 */ /* 0x000fe20000000000 */
[----:B------:R-:W-:Y:S01]  /*41b0*/  BSSY.RECONVERGENT B0, `(.L_x_88) ;  /* 0x000001e000007945 */ /* 0x000fe20003800200 */
[----:B------:R-:W-:-:S03]  /*41c0*/  VIADD R11, R11, UR9 ;  /* 0x000000090b0b7c36 */ /* 0x000fc60008000000 */
[----:B------:R-:W-:-:S13]  /*41d0*/  ISETP.LT.AND P0, PT, R14, UR8, PT ;  /* 0x000000080e007c0c */ /* 0x000fda000bf01270 */
[----:B------:R-:W-:Y:S05]  /*41e0*/  @!P3 BRA P0, `(.L_x_89) ;  /* 0x000000000058b947 */ /* 0x000fea0000000000 */
[C---:B------:R-:W-:Y:S01]  /*41f0*/  ISETP.GE.AND P0, PT, R0.reuse, UR9, PT ;  /* 0x0000000900007c0c */ /* 0x040fe2000bf06270 */
[----:B------:R-:W4:Y:S01]  /*4200*/  LDCU.64 UR4, c[0x0][0x398] ;  /* 0x00007300ff0477ac */ /* 0x000f220008000a00 */
[----:B0-2---:R-:W-:Y:S01]  /*4210*/  VIADD R6, R0, 0x1 ;  /* 0x0000000100067836 */ /* 0x005fe20000000000 */
[----:B------:R-:W-:Y:S02]  /*4220*/  SHF.R.S32.HI R7, RZ, 0x1f, R11 ;  /* 0x0000001fff077819 */ /* 0x000fe4000001140b */
[----:B------:R-:W-:Y:S02]  /*4230*/  ISETP.GE.OR P0, PT, R14, UR8, P0 ;  /* 0x000000080e007c0c */ /* 0x000fe40008706670 */
[----:B------:R-:W-:Y:S02]  /*4240*/  ISETP.GE.AND P1, PT, R6, UR9, PT ;  /* 0x0000000906007c0c */ /* 0x000fe4000bf26270 */
[----:B------:R-:W-:Y:S02]  /*4250*/  IADD3 R2, P4, PT, R0, R11, RZ ;  /* 0x0000000b00027210 */ /* 0x000fe40007f9e0ff */
[----:B------:R-:W-:-:S02]  /*4260*/  ISETP.GE.OR P1, PT, R14, UR8, P1 ;  /* 0x000000080e007c0c */ /* 0x000fc40008f26670 */
[----:B------:R-:W-:-:S05]  /*4270*/  LEA.HI.X.SX32 R7, R0, R7, 0x1, P4 ;  /* 0x0000000700077211 */ /* 0x000fca00020f0eff */
[----:B-1-3--:R-:W0:Y:S01]  /*4280*/  @!P0 LDC.64 R4, c[0x0][0x398] ;  /* 0x0000e600ff048b82 */ /* 0x00ae220000000a00 */
        /* <DEDUP_REMOVED lines=12> */
.L_x_89:
[----:B-123--:R-:W1:Y:S01]  /*4350*/  LDC.64 R4, c[0x0][0x398] ;  /* 0x0000e600ff047b82 */ /* 0x00ee620000000a00 */
[----:B0-----:R-:W-:-:S04]  /*4360*/  IMAD.IADD R7, R0, 0x1, R11 ;  /* 0x0000000100077824 */ /* 0x001fc800078e020b */
[----:B-1----:R-:W-:-:S05]  /*4370*/  IMAD.WIDE R4, R7, 0x4, R4 ;  /* 0x0000000407047825 */ /* 0x002fca00078e0204 */
[----:B------:R0:W-:Y:S02]  /*4380*/  STG.E.128 desc[UR6][R4.64], R36 ;  /* 0x0000002404007986 */ /* 0x0001e4000c101d06 */
.L_x_90:
[----:B------:R-:W-:Y:S05]  /*4390*/  BSYNC.RECONVERGENT B0 ;  /* 0x0000000000007941 */ /* 0x000fea0003800200 */
.L_x_88:
        /* <DEDUP_REMOVED lines=34> */
.L_x_92:
[----:B------:R-:W2:Y:S01]  /*45c0*/  LDCU.64 UR4, c[0x0][0x398] ;  /* 0x00007300ff0477ac */ /* 0x000ea20008000a00 */
[----:B0-----:R-:W-:Y:S02]  /*45d0*/  SHF.R.S32.HI R5, RZ, 0x1f, R11 ;  /* 0x0000001fff057819 */ /* 0x001fe4000001140b */
[----:B------:R-:W-:-:S04]  /*45e0*/  IADD3 R2, P0, PT, R0, R11, RZ ;  /* 0x0000000b00027210 */ /* 0x000fc80007f1e0ff */
[----:B------:R-:W-:Y:S02]  /*45f0*/  LEA.HI.X.SX32 R5, R0, R5, 0x1, P0 ;  /* 0x0000000500057211 */ /* 0x000fe400000f0eff */
[----:B--2---:R-:W-:-:S04]  /*4600*/  LEA R4, P0, R2, UR4, 0x2 ;  /* 0x0000000402047c11 */ /* 0x004fc8000f8010ff */
[----:B------:R-:W-:-:S05]  /*4610*/  LEA.HI.X R5, R2, UR5, R5, 0x2, P0 ;  /* 0x0000000502057c11 */ /* 0x000fca00080f1405 */
[----:B------:R0:W-:Y:S04]  /*4620*/  STG.E.128 desc[UR6][R4.64+0x10], R32 ;  /* 0x0000102004007986 */ /* 0x0001e8000c101d06 */
.L_x_93:
[----:B------:R-:W-:Y:S05]  /*4630*/  BSYNC.RECONVERGENT B0 ;  /* 0x0000000000007941 */ /* 0x000fea0003800200 */
.L_x_91:
[----:B-12---:R-:W-:Y:S01]  /*4640*/  VIADD R6, R3, 0x7 ;  /* 0x0000000703067836 */ /* 0x006fe20000000000 */
[----:B------:R-:W-:Y:S01]  /*4650*/  BSSY.RECONVERGENT B0, `(.L_x_94) ;  /* 0x000001e000007945 */ /* 0x000fe20003800200 */
[----:B------:R-:W-:-:S03]  /*4660*/  VIADD R11, R11, UR9 ;  /* 0x000000090b0b7c36 */ /* 0x000fc60008000000 */
[----:B------:R-:W-:-:S13]  /*4670*/  ISETP.LT.AND P0, PT, R6, UR8, PT ;  /* 0x0000000806007c0c */ /* 0x000fda000bf01270 */
[----:B------:R-:W-:Y:S05]  /*4680*/  @!P3 BRA P0, `(.L_x_95) ;  /* 0x000000000058b947 */ /* 0x000fea0000000000 */
[C---:B------:R-:W-:Y:S01]  /*4690*/  ISETP.GE.AND P0, PT, R0.reuse, UR9, PT ;  /* 0x0000000900007c0c */ /* 0x040fe2000bf06270 */
[----:B------:R-:W1:Y:S01]  /*46a0*/  LDCU.64 UR4, c[0x0][0x398] ;  /* 0x00007300ff0477ac */ /* 0x000e620008000a00 */
[----:B0--3--:R-:W-:Y:S01]  /*46b0*/  VIADD R4, R0, 0x1 ;  /* 0x0000000100047836 */ /* 0x009fe20000000000 */
[----:B------:R-:W-:Y:S02]  /*46c0*/  SHF.R.S32.HI R5, RZ, 0x1f, R11 ;  /* 0x0000001fff057819 */ /* 0x000fe4000001140b */
[----:B------:R-:W-:Y:S02]  /*46d0*/  ISETP.GE.OR P0, PT, R6, UR8, P0 ;  /* 0x0000000806007c0c */ /* 0x000fe40008706670 */
[----:B------:R-:W-:Y:S02]  /*46e0*/  ISETP.GE.AND P1, PT, R4, UR9, PT ;  /* 0x0000000904007c0c */ /* 0x000fe4000bf26270 */
[----:B------:R-:W-:Y:S02]  /*46f0*/  IADD3 R9, P3, PT, R0, R11, RZ ;  /* 0x0000000b00097210 */ /* 0x000fe40007f7e0ff */
[----:B------:R-:W-:-:S02]  /*4700*/  ISETP.GE.OR P1, PT, R6, UR8, P1 ;  /* 0x0000000806007c0c */ /* 0x000fc40008f26670 */
[----:B------:R-:W-:-:S05]  /*4710*/  LEA.HI.X.SX32 R10, R0, R5, 0x1, P3 ;  /* 0x00000005000a7211 */ /* 0x000fca00018f0eff */
[----:B------:R-:W0:Y:S01]  /*4720*/  @!P0 LDC.64 R2, c[0x0][0x398] ;  /* 0x0000e600ff028b82 */ /* 0x000e220000000a00 */
[----:B------:R-:W-:Y:S01]  /*4730*/  @!P0 IMAD.IADD R7, R0, 0x1, R11 ;  /* 0x0000000100078824 */ /* 0x000fe200078e020b */
[----:B-1----:R-:W-:-:S04]  /*4740*/  LEA R4, P3, R9, UR4, 0x2 ;  /* 0x0000000409047c11 */ /* 0x002fc8000f8610ff */
[----:B------:R-:W-:Y:S01]  /*4750*/  LEA.HI.X R5, R9, UR5, R10, 0x2, P3 ;  /* 0x0000000509057c11 */ /* 0x000fe200098f140a */
[----:B0-----:R-:W-:-:S04]  /*4760*/  @!P0 IMAD.WIDE R2, R7, 0x4, R2 ;  /* 0x0000000407028825 */ /* 0x001fc800078e0202 */
[----:B------:R-:W-:Y:S01]  /*4770*/  VIADD R7, R0, 0x2 ;  /* 0x0000000200077836 */ /* 0x000fe20000000000 */
[----:B------:R1:W-:Y:S04]  /*4780*/  @!P0 STG.E desc[UR6][R2.64], R28 ;  /* 0x0000001c02008986 */ /* 0x0003e8000c101906 */
[----:B------:R1:W-:Y:S01]  /*4790*/  @!P1 STG.E desc[UR6][R4.64+0x4], R29 ;  /* 0x0000041d04009986 */ /* 0x0003e2000c101906 */
[----:B------:R-:W-:-:S04]  /*47a0*/  ISETP.GE.AND P0, PT, R7, UR9, PT ;  /* 0x0000000907007c0c */ /* 0x000fc8000bf06270 */
[----:B------:R-:W-:-:S13]  /*47b0*/  ISETP.GE.OR P0, PT, R6, UR8, P0 ;  /* 0x0000000806007c0c */ /* 0x000fda0008706670 */
[----:B-1----:R-:W-:Y:S05]  /*47c0*/  @P0 BRA `(.L_x_96) ;  /* 0x0000000000180947 */ /* 0x002fea0003800000 */
[----:B------:R1:W-:Y:S01]  /*47d0*/  STG.E desc[UR6][R4.64+0x8], R30 ;  /* 0x0000081e04007986 */ /* 0x0003e2000c101906 */
[----:B------:R-:W-:Y:S05]  /*47e0*/  BRA `(.L_x_96) ;  /* 0x0000000000107947 */ /* 0x000fea0003800000 */
.L_x_95:
[----:B------:R-:W1:Y:S01]  /*47f0*/  LDC.64 R2, c[0x0][0x398] ;  /* 0x0000e600ff027b82 */ /* 0x000e620000000a00 */
[----:B0--3--:R-:W-:-:S04]  /*4800*/  IMAD.IADD R5, R0, 0x1, R11 ;  /* 0x0000000100057824 */ /* 0x009fc800078e020b */
[----:B-1----:R-:W-:-:S05]  /*4810*/  IMAD.WIDE R2, R5, 0x4, R2 ;  /* 0x0000000405027825 */ /* 0x002fca00078e0202 */
[----:B------:R0:W-:Y:S02]  /*4820*/  STG.E.128 desc[UR6][R2.64], R28 ;  /* 0x0000001c02007986 */ /* 0x0001e4000c101d06 */
.L_x_96:
[----:B------:R-:W-:Y:S05]  /*4830*/  BSYNC.RECONVERGENT B0 ;  /* 0x0000000000007941 */ /* 0x000fea0003800200 */
.L_x_94:
[----:B------:R-:W-:-:S13]  /*4840*/  ISETP.LT.AND P0, PT, R6, UR8, PT ;  /* 0x0000000806007c0c */ /* 0x000fda000bf01270 */
[----:B------:R-:W-:Y:S05]  /*4850*/  @!P2 BRA P0, `(.L_x_97) ;  /* 0x00000000007ca947 */ /* 0x000fea0000000000 */
[----:B------:R-:W-:Y:S01]  /*4860*/  ISETP.GE.AND P0, PT, R8, UR9, PT ;  /* 0x0000000908007c0c */ /* 0x000fe2000bf06270 */
[----:B0-----:R-:W-:-:S03]  /*4870*/  VIADD R2, R0, 0x5 ;  /* 0x0000000500027836 */ /* 0x001fc60000000000 */
[----:B------:R-:W-:Y:S02]  /*4880*/  ISETP.GE.OR P0, PT, R6, UR8, P0 ;  /* 0x0000000806007c0c */ /* 0x000fe40008706670 */
[----:B------:R-:W-:-:S04]  /*4890*/  ISETP.GE.AND P1, PT, R2, UR9, PT ;  /* 0x0000000902007c0c */ /* 0x000fc8000bf26270 */
[----:B------:R-:W-:-:S07]  /*48a0*/  ISETP.GE.OR P1, PT, R6, UR8, P1 ;  /* 0x0000000806007c0c */ /* 0x000fce0008f26670 */
[----:B------:R-:W0:Y:S01]  /*48b0*/  @!P0 LDC.64 R12, c[0x0][0x398] ;  /* 0x0000e600ff0c8b82 */ /* 0x000e220000000a00 */
[----:B------:R-:W-:Y:S02]  /*48c0*/  @!P0 SHF.R.S32.HI R3, RZ, 0x1f, R11 ;  /* 0x0000001fff038819 */ /* 0x000fe4000001140b */
[----:B-1----:R-:W-:-:S03]  /*48d0*/  @!P0 IADD3 R5, P2, PT, R0, R11, RZ ;  /* 0x0000000b00058210 */ /* 0x002fc60007f5e0ff */
[----:B------:R-:W-:Y:S02]  /*48e0*/  @!P1 SHF.R.S32.HI R7, RZ, 0x1f, R11 ;  /* 0x0000001fff079819 */ /* 0x000fe4000001140b */
[----:B------:R-:W1:Y:S01]  /*48f0*/  @!P1 LDC.64 R14, c[0x0][0x398] ;  /* 0x0000e600ff0e9b82 */ /* 0x000e620000000a00 */
[C---:B------:R-:W-:Y:S02]  /*4900*/  @!P0 LEA.HI.X.SX32 R8, R0.reuse, R3, 0x1, P2 ;  /* 0x0000000300088211 */ /* 0x040fe400010f0eff */
[----:B------:R-:W-:-:S04]  /*4910*/  @!P1 IADD3 R9, P3, PT, R0, R11, RZ ;  /* 0x0000000b00099210 */ /* 0x000fc80007f7e0ff */
[C---:B------:R-:W-:Y:S01]  /*4920*/  @!P1 LEA.HI.X.SX32 R10, R0.reuse, R7, 0x1, P3 ;  /* 0x00000007000a9211 */ /* 0x040fe200018f0eff */
[----:B------:R-:W-:Y:S01]  /*4930*/  VIADD R7, R0, 0x6 ;  /* 0x0000000600077836 */ /* 0x000fe20000000000 */
[----:B0-----:R-:W-:-:S04]  /*4940*/  @!P0 LEA R2, P2, R5, R12, 0x2 ;  /* 0x0000000c05028211 */ /* 0x001fc800078410ff */
[----:B------:R-:W-:Y:S02]  /*4950*/  @!P0 LEA.HI.X R3, R5, R13, R8, 0x2, P2 ;  /* 0x0000000d05038211 */ /* 0x000fe400010f1408 */
[----:B-1----:R-:W-:-:S03]  /*4960*/  @!P1 LEA R4, P3, R9, R14, 0x2 ;  /* 0x0000000e09049211 */ /* 0x002fc600078610ff */
[----:B------:R0:W-:Y:S01]  /*4970*/  @!P0 STG.E desc[UR6][R2.64+0x10], R24 ;  /* 0x0000101802008986 */ /* 0x0001e2000c101906 */
[----:B------:R-:W-:Y:S02]  /*4980*/  ISETP.GE.AND P0, PT, R7, UR9, PT ;  /* 0x0000000907007c0c */ /* 0x000fe4000bf06270 */
[----:B------:R-:W-:Y:S02]  /*4990*/  @!P1 LEA.HI.X R5, R9, R15, R10, 0x2, P3 ;  /* 0x0000000f09059211 */ /* 0x000fe400018f140a */
[----:B------:R-:W-:-:S03]  /*49a0*/  ISETP.GE.OR P0, PT, R6, UR8, P0 ;  /* 0x0000000806007c0c */ /* 0x000fc60008706670 */
[----:B------:R0:W-:Y:S10]  /*49b0*/  @!P1 STG.E desc[UR6][R4.64+0x14], R25 ;  /* 0x0000141904009986 */ /* 0x0001f4000c101906 */
[----:B------:R-:W-:Y:S05]  /*49c0*/  @P0 EXIT ;  /* 0x000000000000094d */ /* 0x000fea0003800000 */
[----:B------:R-:W1:Y:S01]  /*49d0*/  LDCU.64 UR4, c[0x0][0x398] ;  /* 0x00007300ff0477ac */ /* 0x000e620008000a00 */
[----:B0-----:R-:W-:Y:S02]  /*49e0*/  SHF.R.S32.HI R3, RZ, 0x1f, R11 ;  /* 0x0000001fff037819 */ /* 0x001fe4000001140b */
[----:B------:R-:W-:-:S04]  /*49f0*/  IADD3 R11, P0, PT, R0, R11, RZ ;  /* 0x0000000b000b7210 */ /* 0x000fc80007f1e0ff */
[----:B------:R-:W-:Y:S02]  /*4a00*/  LEA.HI.X.SX32 R0, R0, R3, 0x1, P0 ;  /* 0x0000000300007211 */ /* 0x000fe400000f0eff */
[----:B-1----:R-:W-:-:S04]  /*4a10*/  LEA R2, P0, R11, UR4, 0x2 ;  /* 0x000000040b027c11 */ /* 0x002fc8000f8010ff */
[----:B------:R-:W-:-:S05]  /*4a20*/  LEA.HI.X R3, R11, UR5, R0, 0x2, P0 ;  /* 0x000000050b037c11 */ /* 0x000fca00080f1400 */
[----:B------:R-:W-:Y:S01]  /*4a30*/  STG.E desc[UR6][R2.64+0x18], R26 ;  /* 0x0000181a02007986 */ /* 0x000fe2000c101906 */
[----:B------:R-:W-:Y:S05]  /*4a40*/  EXIT ;  /* 0x000000000000794d */ /* 0x000fea0003800000 */
.L_x_97:
[----:B------:R-:W2:Y:S01]  /*4a50*/  LDCU.64 UR4, c[0x0][0x398] ;  /* 0x00007300ff0477ac */ /* 0x000ea20008000a00 */
[----:B0-----:R-:W-:Y:S02]  /*4a60*/  SHF.R.S32.HI R3, RZ, 0x1f, R11 ;  /* 0x0000001fff037819 */ /* 0x001fe4000001140b */
[----:B------:R-:W-:-:S04]  /*4a70*/  IADD3 R11, P0, PT, R0, R11, RZ ;  /* 0x0000000b000b7210 */ /* 0x000fc80007f1e0ff */
[----:B------:R-:W-:Y:S02]  /*4a80*/  LEA.HI.X.SX32 R0, R0, R3, 0x1, P0 ;  /* 0x0000000300007211 */ /* 0x000fe400000f0eff */
[----:B--2---:R-:W-:-:S04]  /*4a90*/  LEA R2, P0, R11, UR4, 0x2 ;  /* 0x000000040b027c11 */ /* 0x004fc8000f8010ff */
[----:B------:R-:W-:-:S05]  /*4aa0*/  LEA.HI.X R3, R11, UR5, R0, 0x2, P0 ;  /* 0x000000050b037c11 */ /* 0x000fca00080f1400 */
[----:B------:R-:W-:Y:S01]  /*4ab0*/  STG.E.128 desc[UR6][R2.64+0x10], R24 ;  /* 0x0000101802007986 */ /* 0x000fe2000c101d06 */
[----:B------:R-:W-:Y:S05]  /*4ac0*/  EXIT ;  /* 0x000000000000794d */ /* 0x000fea0003800000 */
.L_x_98:
        /* <DEDUP_REMOVED lines=11> */
.L_x_149:


//--------------------- .text._ZN13matmul_tensor20matmul_improved_mainEiiiiPKfS1_Pf --------------------------
	.section	.text._ZN13matmul_tensor20matmul_improved_mainEiiiiPKfS1_Pf,"ax",@progbits
	.align	128
        .global         _ZN13matmul_tensor20matmul_improved_mainEiiiiPKfS1_Pf
        .type           _ZN13matmul_tensor20matmul_improved_mainEiiiiPKfS1_Pf,@function
        .size           _ZN13matmul_tensor20matmul_improved_mainEiiiiPKfS1_Pf,(.L_x_150 - _ZN13matmul_tensor20matmul_improved_mainEiiiiPKfS1_Pf)
        .other          _ZN13matmul_tensor20matmul_improved_mainEiiiiPKfS1_Pf,@"STO_CUDA_ENTRY STV_DEFAULT"
_ZN13matmul_tensor20matmul_improved_mainEiiiiPKfS1_Pf:
.text._ZN13matmul_tensor20matmul_improved_mainEiiiiPKfS1_Pf:
        /* <DEDUP_REMOVED lines=38> */
[----:B------:R-:W-:Y:S01]  /*0260*/  CS2R R62, SRZ ;  /* 0x00000000003e7805 */ /* 0x000fe2000001ff00 */
[----:B0-----:R-:W0:Y:S02]  /*0270*/  MUFU.RCP R4, R4 ;  /* 0x0000000400047308 */ /* 0x001e240000001000 */
[----:B0-----:R-:W-:-:S06]  /*0280*/  IADD3 R2, PT, PT, R4, 0xffffffe, RZ ;  /* 0x0ffffffe04027810 */ /* 0x001fcc0007ffe0ff */
[----:B------:R0:W3:Y:S02]  /*0290*/  F2I.FTZ.U32.TRUNC.NTZ R3, R2 ;  /* 0x0000000200037305 */ /* 0x0000e4000021f000 */
[----:B0-----:R-:W-:Y:S01]  /*02a0*/  HFMA2 R2, -RZ, RZ, 0, 0 ;  /* 0x00000000ff027431 */ /* 0x001fe200000001ff */
[----:B---3--:R-:W-:-:S05]  /*02b0*/  IADD3 R8, PT, PT, RZ, -R3, RZ ;  /* 0x80000003ff087210 */ /* 0x008fca0007ffe0ff */
[----:B------:R-:W-:Y:S01]  /*02c0*/  IMAD R9, R8, R5, RZ ;  /* 0x0000000508097224 */ /* 0x000fe200078e02ff */
[----:B------:R-:W-:Y:S02]  /*02d0*/  IABS R8, R0 ;  /* 0x0000000000087213 */ /* 0x000fe40000000000 */
[----:B------:R-:W-:Y:S01]  /*02e0*/  LOP3.LUT R0, R0, R7, RZ, 0x3c, !PT ;  /* 0x0000000700007212 */ /* 0x000fe200078e3cff */
[----:B------:R-:W-:-:S03]  /*02f0*/  IMAD.HI.U32 R3, R3, R9, R2 ;  /* 0x0000000903037227 */ /* 0x000fc600078e0002 */
[----:B------:R-:W-:-:S03]  /*0300*/  ISETP.GE.AND P2, PT, R0, RZ, PT ;  /* 0x000000ff0000720c */ /* 0x000fc60003f46270 */
[----:B------:R-:W-:-:S05]  /*0310*/  IMAD.HI.U32 R3, R3, R8, RZ ;  /* 0x0000000803037227 */ /* 0x000fca00078e00ff */
[----:B------:R-:W-:-:S05]  /*0320*/  IADD3 R4, PT, PT, -R3, RZ, RZ ;  /* 0x000000ff03047210 */ /* 0x000fca0007ffe1ff */
[----:B------:R-:W-:-:S05]  /*0330*/  IMAD R2, R5, R4, R8 ;  /* 0x0000000405027224 */ /* 0x000fca00078e0208 */
[----:B------:R-:W-:-:S13]  /*0340*/  ISETP.GT.U32.AND P1, PT, R5, R2, PT ;  /* 0x000000020500720c */ /* 0x000fda0003f24070 */
[-C--:B------:R-:W-:Y:S02]  /*0350*/  @!P1 IADD3 R2, PT, PT, R2, -R5.reuse, RZ ;  /* 0x8000000502029210 */ /* 0x080fe40007ffe0ff */
[----:B------:R-:W-:Y:S02]  /*0360*/  @!P1 IADD3 R3, PT, PT, R3, 0x1, RZ ;  /* 0x0000000103039810 */ /* 0x000fe40007ffe0ff */
[----:B------:R-:W-:Y:S02]  /*0370*/  ISETP.GE.U32.AND P0, PT, R2, R5, PT ;  /* 0x000000050200720c */ /* 0x000fe40003f06070 */
[----:B------:R-:W-:-:S11]  /*0380*/  ISETP.NE.AND P1, PT, R7, RZ, PT ;  /* 0x000000ff0700720c */ /* 0x000fd60003f25270 */
[----:B------:R-:W-:-:S04]  /*0390*/  @P0 IADD3 R3, PT, PT, R3, 0x1, RZ ;  /* 0x0000000103030810 */ /* 0x000fc80007ffe0ff */
[----:B------:R-:W-:Y:S02]  /*03a0*/  @!P2 IADD3 R3, PT, PT, -R3, RZ, RZ ;  /* 0x000000ff0303a210 */ /* 0x000fe40007ffe1ff */
[----:B------:R-:W-:-:S05]  /*03b0*/  @!P1 LOP3.LUT R3, RZ, R7, RZ, 0x33, !PT ;  /* 0x00000007ff039212 */ /* 0x000fca00078e33ff */
[----:B--2---:R-:W-:-:S05]  /*03c0*/  IMAD R8, R3, UR4, RZ ;  /* 0x0000000403087c24 */ /* 0x004fca000f8e02ff */
[----:B------:R-:W-:-:S04]  /*03d0*/  VIADDMNMX R0, R8, R3, R6, PT ;  /* 0x0000000308007246 */ /* 0x000fc80003800106 */
[----:B------:R-:W-:-:S13]  /*03e0*/  ISETP.GE.AND P0, PT, R8, R0, PT ;  /* 0x000000000800720c */ /* 0x000fda0003f06270 */
[----:B-1----:R-:W-:Y:S05]  /*03f0*/  @P0 BRA `(.L_x_99) ;  /* 0x0000001800800947 */ /* 0x002fea0003800000 */
[----:B------:R-:W0:Y:S01]  /*0400*/  S2R R7, SR_TID.X ;  /* 0x0000000000077919 */ /* 0x000e220000002100 */
[----:B------:R-:W-:-:S07]  /*0410*/  MOV R19, RZ ;  /* 0x000000ff00137202 */ /* 0x000fce0000000f00 */
.L_x_101:
[----:B------:R-:W1:Y:S01]  /*0420*/  S2R R2, SR_TID.Y ;  /* 0x0000000000027919 */ /* 0x000e620000002200 */
[----:B------:R-:W2:Y:S01]  /*0430*/  LDC R3, c[0x0][0x388] ;  /* 0x0000e200ff037b82 */ /* 0x000ea20000000800 */
[----:B0-----:R-:W-:Y:S01]  /*0440*/  LEA R6, R7, R8, 0x1 ;  /* 0x0000000807067211 */ /* 0x001fe200078e08ff */
[----:B------:R-:W0:Y:S01]  /*0450*/  LDCU.64 UR8, c[0x0][0x398] ;  /* 0x00007300ff0877ac */ /* 0x000e220008000a00 */
[----:B------:R-:W3:Y:S05]  /*0460*/  S2R R9, SR_CTAID.Y ;  /* 0x0000000000097919 */ /* 0x000eea0000002600 */
[----:B------:R-:W4:Y:S01]  /*0470*/  LDC.64 R4, c[0x0][0x390] ;  /* 0x0000e400ff047b82 */ /* 0x000f220000000a00 */
[----:B-1----:R-:W-:-:S04]  /*0480*/  SHF.L.U32 R98, R2, 0x3, RZ ;  /* 0x0000000302627819 */ /* 0x002fc800000006ff */
[----:B---3--:R-:W-:-:S05]  /*0490*/  LEA R9, R9, R98, 0x7 ;  /* 0x0000006209097211 */ /* 0x008fca00078e38ff */
[----:B--2---:R-:W-:Y:S01]  /*04a0*/  IMAD R9, R9, R3, R6 ;  /* 0x0000000309097224 */ /* 0x004fe200078e0206 */
[----:B------:R-:W1:Y:S01]  /*04b0*/  S2R R100, SR_CTAID.X ;  /* 0x0000000000647919 */ /* 0x000e620000002500 */
[----:B------:R-:W2:Y:S02]  /*04c0*/  LDC R6, c[0x0][0x384] ;  /* 0x0000e100ff067b82 */ /* 0x000ea40000000800 */
[----:B----4-:R-:W-:-:S05]  /*04d0*/  IMAD.WIDE R4, R9, 0x4, R4 ;  /* 0x0000000409047825 */ /* 0x010fca00078e0204 */
[----:B------:R-:W3:Y:S01]  /*04e0*/  LDG.E R68, desc[UR6][R4.64] ;  /* 0x0000000604447981 */ /* 0x000ee2000c1e1900 */
[----:B------:R-:W-:-:S03]  /*04f0*/  IMAD.WIDE R10, R3, 0x4, R4 ;  /* 0x00000004030a7825 */ /* 0x000fc600078e0204 */
[----:B------:R4:W5:Y:S01]  /*0500*/  LDG.E R72, desc[UR6][R4.64+0x4] ;  /* 0x0000040604487981 */ /* 0x000962000c1e1900 */
[----:B------:R-:W-:-:S03]  /*0510*/  IMAD.WIDE R78, R3, 0x4, R10 ;  /* 0x00000004034e7825 */ /* 0x000fc600078e020a */
[----:B------:R-:W3:Y:S04]  /*0520*/  LDG.E R69, desc[UR6][R10.64] ;  /* 0x000000060a457981 */ /* 0x000ee8000c1e1900 */
[----:B------:R-:W3:Y:S01]  /*0530*/  LDG.E R70, desc[UR6][R78.64] ;  /* 0x000000064e467981 */ /* 0x000ee2000c1e1900 */
[----:B------:R-:W-:-:S03]  /*0540*/  IMAD.WIDE R82, R3, 0x4, R78 ;  /* 0x0000000403527825 */ /* 0x000fc600078e024e */
[----:B------:R1:W5:Y:S04]  /*0550*/  LDG.E R73, desc[UR6][R10.64+0x4] ;  /* 0x000004060a497981 */ /* 0x000368000c1e1900 */
[----:B------:R-:W3:Y:S01]  /*0560*/  LDG.E R71, desc[UR6][R82.64] ;  /* 0x0000000652477981 */ /* 0x000ee2000c1e1900 */
[----:B------:R-:W-:-:S03]  /*0570*/  IMAD.WIDE R92, R3, 0x4, R82 ;  /* 0x00000004035c7825 */ /* 0x000fc600078e0252 */
[----:B------:R-:W5:Y:S04]  /*0580*/  LDG.E R74, desc[UR6][R78.64+0x4] ;  /* 0x000004064e4a7981 */ /* 0x000f68000c1e1900 */
[----:B------:R-:W5:Y:S01]  /*0590*/  LDG.E R75, desc[UR6][R82.64+0x4] ;  /* 0x00000406524b7981 */ /* 0x000f62000c1e1900 */
[----:B------:R-:W-:-:S03]  /*05a0*/  IMAD.WIDE R94, R3, 0x4, R92 ;  /* 0x00000004035e7825 */ /* 0x000fc600078e025c */
[----:B------:R-:W5:Y:S01]  /*05b0*/  LDG.E R80, desc[UR6][R92.64+0x4] ;  /* 0x000004065c507981 */ /* 0x000f62000c1e1900 */
[----:B----4-:R-:W-:-:S03]  /*05c0*/  IMAD.WIDE R4, R3, 0x4, R94 ;  /* 0x0000000403047825 */ /* 0x010fc600078e025e */
[----:B------:R-:W4:Y:S04]  /*05d0*/  LDG.E R81, desc[UR6][R94.64+0x4] ;  /* 0x000004065e517981 */ /* 0x000f28000c1e1900 */
[----:B------:R-:W4:Y:S01]  /*05e0*/  LDG.E R82, desc[UR6][R4.64+0x4] ;  /* 0x0000040604527981 */ /* 0x000f22000c1e1900 */
[----:B------:R-:W-:-:S03]  /*05f0*/  IMAD.WIDE R96, R3, 0x4, R4 ;  /* 0x0000000403607825 */ /* 0x000fc600078e0204 */
[----:B------:R-:W4:Y:S04]  /*0600*/  LDG.E R76, desc[UR6][R92.64] ;  /* 0x000000065c4c7981 */ /* 0x000f28000c1e1900 */
[----:B------:R-:W4:Y:S04]  /*0610*/  LDG.E R83, desc[UR6][R96.64+0x4] ;  /* 0x0000040660537981 */ /* 0x000f28000c1e1900 */
[----:B------:R-:W4:Y:S04]  /*0620*/  LDG.E R77, desc[UR6][R94.64] ;  /* 0x000000065e4d7981 */ /* 0x000f28000c1e1900 */
[----:B------:R-:W4:Y:S04]  /*0630*/  LDG.E R78, desc[UR6][R4.64] ;  /* 0x00000006044e7981 */ /* 0x000f28000c1e1900 */
[----:B------:R0:W4:Y:S01]  /*0640*/  LDG.E R79, desc[UR6][R96.64] ;  /* 0x00000006604f7981 */ /* 0x000122000c1e1900 */
[----:B-1----:R-:W-:-:S04]  /*0650*/  SHF.L.U32 R10, R100, 0x7, RZ ;  /* 0x00000007640a7819 */ /* 0x002fc800000006ff */
[C---:B------:R-:W-:Y:S02]  /*0660*/  LEA R11, R7.reuse, R10, 0x3 ;  /* 0x0000000a070b7211 */ /* 0x040fe400078e18ff */
[----:B------:R-:W-:Y:S01]  /*0670*/  LEA R98, R7, R98, 0x8 ;  /* 0x0000006207627211 */ /* 0x000fe200078e40ff */
[----:B------:R-:W1:Y:S01]  /*0680*/  S2UR UR5, SR_CgaCtaId ;  /* 0x00000000000579c3 */ /* 0x000e620000008800 */
[----:B------:R-:W-:Y:S02]  /*0690*/  IADD3 R7, PT, PT, R11, 0x3, RZ ;  /* 0x000000030b077810 */ /* 0x000fe40007ffe0ff */
[----:B------:R-:W-:Y:S02]  /*06a0*/  LEA R10, R2, R8, 0x1 ;  /* 0x00000008020a7211 */ /* 0x000fe400078e08ff */
[-C--:B--2---:R-:W-:Y:S02]  /*06b0*/  ISETP.GE.AND P0, PT, R7, R6.reuse, PT ;  /* 0x000000060700720c */ /* 0x084fe40003f06270 */
[----:B------:R-:W2:Y:S02]  /*06c0*/  S2R R7, SR_TID.X ;  /* 0x0000000000077919 */ /* 0x000ea40000002100 */
[C---:B------:R-:W-:Y:S01]  /*06d0*/  ISETP.GE.OR P0, PT, R10.reuse, R3, P0 ;  /* 0x000000030a00720c */ /* 0x040fe20000706670 */
[----:B0-----:R-:W-:Y:S01]  /*06e0*/  IMAD R97, R10, R6, R11 ;  /* 0x000000060a617224 */ /* 0x001fe200078e020b */
[----:B------:R-:W-:-:S11]  /*06f0*/  UMOV UR4, 0x400 ;  /* 0x0000040000047882 */ /* 0x000fd60000000000 */
[----:B------:R-:W-:Y:S02]  /*0700*/  @!P0 MOV R4, UR8 ;  /* 0x0000000800048c02 */ /* 0x000fe40008000f00 */
[----:B------:R-:W-:Y:S01]  /*0710*/  @!P0 MOV R5, UR9 ;  /* 0x0000000900058c02 */ /* 0x000fe20008000f00 */
[----:B-1----:R-:W-:Y:S02]  /*0720*/  ULEA UR4, UR5, UR4, 0x18 ;  /* 0x0000000405047291 */ /* 0x002fe4000f8ec0ff */
[C---:B------:R-:W-:Y:S01]  /*0730*/  @!P0 IMAD.WIDE R92, R97.reuse, 0x4, R4 ;  /* 0x00000004615c8825 */ /* 0x040fe200078e0204 */
[----:B------:R-:W-:Y:S02]  /*0740*/  @P0 MOV R4, UR8 ;  /* 0x0000000800040c02 */ /* 0x000fe40008000f00 */
[----:B------:R-:W-:Y:S02]  /*0750*/  @P0 MOV R5, UR9 ;  /* 0x0000000900050c02 */ /* 0x000fe40008000f00 */
[----:B------:R-:W-:Y:S01]  /*0760*/  LEA R98, R98, UR4, 0x2 ;  /* 0x0000000462627c11 */ /* 0x000fe2000f8e10ff */
[----:B------:R-:W4:Y:S01]  /*0770*/  @!P0 LDG.E.128 R92, desc[UR6][R92.64] ;  /* 0x000000065c5c8981 */ /* 0x000f22000c1e1d00 */
[----:B------:R-:W-:Y:S01]  /*0780*/  @P0 IMAD.WIDE R96, R97, 0x4, R4 ;  /* 0x0000000461600825 */ /* 0x000fe200078e0204 */
[----:B--2---:R-:W-:-:S04]  /*0790*/  SHF.L.U32 R99, R7, 0x3, RZ ;  /* 0x0000000307637819 */ /* 0x004fc800000006ff */
[----:B------:R-:W-:Y:S01]  /*07a0*/  LEA R9, R100, R99, 0x7 ;  /* 0x0000006364097211 */ /* 0x000fe200078e38ff */
[----:B---3--:R0:W-:Y:S04]  /*07b0*/  STS.128 [R98], R68 ;  /* 0x0000004462007388 */ /* 0x0081e80000000c00 */
[----:B-----5:R1:W-:Y:S04]  /*07c0*/  STS.128 [R98+0x200], R72 ;  /* 0x0002004862007388 */ /* 0x0203e80000000c00 */
[----:B0-----:R-:W2:Y:S04]  /*07d0*/  @P0 LDG.E R68, desc[UR6][R96.64] ;  /* 0x0000000660440981 */ /* 0x001ea8000c1e1900 */
[----:B------:R-:W2:Y:S04]  /*07e0*/  @P0 LDG.E R69, desc[UR6][R96.64+0x4] ;  /* 0x0000040660450981 */ /* 0x000ea8000c1e1900 */
[----:B------:R-:W2:Y:S04]  /*07f0*/  @P0 LDG.E R70, desc[UR6][R96.64+0x8] ;  /* 0x0000080660460981 */ /* 0x000ea8000c1e1900 */
[----:B------:R-:W2:Y:S01]  /*0800*/  @P0 LDG.E R71, desc[UR6][R96.64+0xc] ;  /* 0x00000c0660470981 */ /* 0x000ea2000c1e1900 */
[----:B-1----:R-:W-:-:S04]  /*0810*/  IADD3 R73, PT, PT, R9, 0x7, RZ ;  /* 0x0000000709497810 */ /* 0x002fc80007ffe0ff */
[----:B------:R-:W-:-:S04]  /*0820*/  ISETP.GE.AND P1, PT, R73, R6, PT ;  /* 0x000000064900720c */ /* 0x000fc80003f26270 */
[C---:B------:R-:W-:Y:S01]  /*0830*/  ISETP.LT.AND P2, PT, R10.reuse, R3, !P1 ;  /* 0x000000030a00720c */ /* 0x040fe20004f41270 */
[----:B------:R-:W-:Y:S01]  /*0840*/  IMAD R73, R10, R6, R9 ;  /* 0x000000060a497224 */ /* 0x000fe200078e0209 */
[----:B----4-:R0:W-:Y:S04]  /*0850*/  STS.128 [R98+0x210], R80 ;  /* 0x0002105062007388 */ /* 0x0101e80000000c00 */
[----:B------:R1:W-:Y:S07]  /*0860*/  STS.128 [R98+0x10], R76 ;  /* 0x0000104c62007388 */ /* 0x0003ee0000000c00 */
[----:B0-----:R-:W-:-:S05]  /*0870*/  @!P2 IMAD.WIDE R80, R73, 0x4, R4 ;  /* 0x000000044950a825 */ /* 0x001fca00078e0204 */
[----:B-1----:R-:W3:Y:S04]  /*0880*/  @!P2 LDG.E R76, desc[UR6][R80.64+0x10] ;  /* 0x00001006504ca981 */ /* 0x002ee8000c1e1900 */
[----:B------:R-:W3:Y:S04]  /*0890*/  @!P2 LDG.E R77, desc[UR6][R80.64+0x14] ;  /* 0x00001406504da981 */ /* 0x000ee8000c1e1900 */
[----:B------:R-:W3:Y:S04]  /*08a0*/  @!P2 LDG.E R78, desc[UR6][R80.64+0x18] ;  /* 0x00001806504ea981 */ /* 0x000ee8000c1e1900 */
[----:B------:R0:W3:Y:S01]  /*08b0*/  @!P2 LDG.E R79, desc[UR6][R80.64+0x1c] ;  /* 0x00001c06504fa981 */ /* 0x0000e2000c1e1900 */
[----:B------:R-:W-:-:S02]  /*08c0*/  @!P0 LEA R72, R2, R7, 0x5 ;  /* 0x0000000702488211 */ /* 0x000fc400078e28ff */
[----:B------:R-:W-:Y:S02]  /*08d0*/  @P0 LEA R11, R2, R11, 0x8 ;  /* 0x0000000b020b0211 */ /* 0x000fe400078e40ff */
[----:B------:R-:W-:Y:S02]  /*08e0*/  @!P0 SHF.L.U32 R72, R72, 0x3, RZ ;  /* 0x0000000348488819 */ /* 0x000fe400000006ff */
[----:B------:R-:W-:Y:S02]  /*08f0*/  @P0 LEA R11, R11, UR4, 0x2 ;  /* 0x000000040b0b0c11 */ /* 0x000fe4000f8e10ff */
[----:B------:R-:W-:Y:S02]  /*0900*/  @!P0 LEA R82, R72, UR4, 0x2 ;  /* 0x0000000448528c11 */ /* 0x000fe4000f8e10ff */
[----:B------:R-:W-:-:S03]  /*0910*/  IADD3 R83, PT, PT, R9, 0x3, RZ ;  /* 0x0000000309537810 */ /* 0x000fc60007ffe0ff */
[----:B------:R1:W-:Y:S02]  /*0920*/  @!P0 STS.128 [R82+0x4000], R92 ;  /* 0x0040005c52008388 */ /* 0x0003e40000000c00 */
[----:B-1----:R-:W-:-:S04]  /*0930*/  IADD3 R82, PT, PT, R10, 0x1, RZ ;  /* 0x000000010a527810 */ /* 0x002fc80007ffe0ff */
[----:B------:R-:W-:Y:S01]  /*0940*/  ISETP.LT.AND P1, PT, R82, R3, !P1 ;  /* 0x000000035200720c */ /* 0x000fe20004f21270 */
[----:B------:R-:W-:-:S06]  /*0950*/  @P2 IMAD.WIDE R72, R73, 0x4, R4 ;  /* 0x0000000449482825 */ /* 0x000fcc00078e0204 */
[----:B------:R-:W4:Y:S04]  /*0960*/  @P2 LDG.E.128 R72, desc[UR6][R72.64+0x10] ;  /* 0x0000100648482981 */ /* 0x000f28000c1e1d00 */
[----:B--2---:R1:W-:Y:S01]  /*0970*/  @P0 STS.128 [R11+0x4000], R68 ;  /* 0x004000440b000388 */ /* 0x0043e20000000c00 */
[----:B------:R-:W-:-:S04]  /*0980*/  ISETP.GE.AND P0, PT, R83, R6, PT ;  /* 0x000000065300720c */ /* 0x000fc80003f06270 */
[----:B------:R-:W-:Y:S01]  /*0990*/  ISETP.LT.AND P0, PT, R82, R3, !P0 ;  /* 0x000000035200720c */ /* 0x000fe20004701270 */
[----:B------:R-:W-:Y:S01]  /*09a0*/  IMAD R6, R10, R6, R6 ;  /* 0x000000060a067224 */ /* 0x000fe200078e0206 */
[----:B------:R-:W-:-:S11]  /*09b0*/  @!P2 LEA R3, R2, R9, 0x8 ;  /* 0x000000090203a211 */ /* 0x000fd600078e40ff */
[C---:B0-----:R-:W-:Y:S02]  /*09c0*/  @!P0 IADD3 R81, PT, PT, R9.reuse, R6, RZ ;  /* 0x0000000609518210 */ /* 0x041fe40007ffe0ff */
[----:B------:R-:W-:-:S03]  /*09d0*/  @!P1 IADD3 R97, PT, PT, R9, 0x4, R6 ;  /* 0x0000000409619810 */ /* 0x000fc60007ffe006 */
[----:B-1----:R-:W-:Y:S01]  /*09e0*/  @!P0 IMAD.WIDE R10, R81, 0x4, R4 ;  /* 0x00000004510a8825 */ /* 0x002fe200078e0204 */
[C---:B------:R-:W-:Y:S02]  /*09f0*/  @P0 IADD3 R81, PT, PT, R9.reuse, R6, RZ ;  /* 0x0000000609510210 */ /* 0x040fe40007ffe0ff */
[----:B------:R-:W-:Y:S01]  /*0a00*/  @P1 IADD3 R93, PT, PT, R9, 0x4, R6 ;  /* 0x00000004095d1810 */ /* 0x000fe20007ffe006 */
[--C-:B------:R-:W-:Y:S01]  /*0a10*/  @!P1 IMAD.WIDE R96, R97, 0x4, R4.reuse ;  /* 0x0000000461609825 */ /* 0x100fe200078e0204 */
[----:B------:R-:W-:Y:S01]  /*0a20*/  @!P2 LEA R3, R3, UR4, 0x2 ;  /* 0x000000040303ac11 */ /* 0x000fe2000f8e10ff */
[----:B------:R-:W2:Y:S02]  /*0a30*/  @!P0 LDG.E R68, desc[UR6][R10.64] ;  /* 0x000000060a448981 */ /* 0x000ea4000c1e1900 */
[--C-:B------:R-:W-:Y:S02]  /*0a40*/  @P0 IMAD.WIDE R80, R81, 0x4, R4.reuse ;  /* 0x0000000451500825 */ /* 0x100fe400078e0204 */
[----:B------:R-:W2:Y:S02]  /*0a50*/  @!P0 LDG.E R69, desc[UR6][R10.64+0x4] ;  /* 0x000004060a458981 */ /* 0x000ea4000c1e1900 */
[----:B------:R-:W-:-:S02]  /*0a60*/  @P1 IMAD.WIDE R92, R93, 0x4, R4 ;  /* 0x000000045d5c1825 */ /* 0x000fc400078e0204 */
[----:B------:R-:W2:Y:S04]  /*0a70*/  @!P0 LDG.E R70, desc[UR6][R10.64+0x8] ;  /* 0x000008060a468981 */ /* 0x000ea8000c1e1900 */
[----:B------:R0:W2:Y:S04]  /*0a80*/  @!P0 LDG.E R71, desc[UR6][R10.64+0xc] ;  /* 0x00000c060a478981 */ /* 0x0000a8000c1e1900 */
[----:B---3--:R1:W-:Y:S04]  /*0a90*/  @!P2 STS.128 [R3+0x4010], R76 ;  /* 0x0040104c0300a388 */ /* 0x0083e80000000c00 */
[----:B------:R-:W3:Y:S04]  /*0aa0*/  @P0 LDG.E.128 R80, desc[UR6][R80.64] ;  /* 0x0000000650500981 */ /* 0x000ee8000c1e1d00 */
[----:B------:R-:W5:Y:S04]  /*0ab0*/  @P1 LDG.E.128 R92, desc[UR6][R92.64] ;  /* 0x000000065c5c1981 */ /* 0x000f68000c1e1d00 */
[----:B-1----:R-:W5:Y:S04]  /*0ac0*/  @!P1 LDG.E R76, desc[UR6][R96.64] ;  /* 0x00000006604c9981 */ /* 0x002f68000c1e1900 */
[----:B------:R-:W5:Y:S04]  /*0ad0*/  @!P1 LDG.E R77, desc[UR6][R96.64+0x4] ;  /* 0x00000406604d9981 */ /* 0x000f68000c1e1900 */
[----:B------:R-:W5:Y:S04]  /*0ae0*/  @!P1 LDG.E R78, desc[UR6][R96.64+0x8] ;  /* 0x00000806604e9981 */ /* 0x000f68000c1e1900 */
[----:B------:R-:W5:Y:S01]  /*0af0*/  @!P1 LDG.E R79, desc[UR6][R96.64+0xc] ;  /* 0x00000c06604f9981 */ /* 0x000f62000c1e1900 */
[----:B------:R-:W-:-:S02]  /*0b00*/  @P0 LEA R4, R2, R7, 0x5 ;  /* 0x0000000702040211 */ /* 0x000fc400078e28ff */
[C---:B------:R-:W-:Y:S02]  /*0b10*/  @P2 LEA R99, R2.reuse, R99, 0x8 ;  /* 0x0000006302632211 */ /* 0x040fe400078e40ff */
[C---:B------:R-:W-:Y:S02]  /*0b20*/  @P1 LEA R5, R2.reuse, R7, 0x5 ;  /* 0x0000000702051211 */ /* 0x040fe400078e28ff */
[-C--:B------:R-:W-:Y:S02]  /*0b30*/  @!P0 LEA R3, R2, R9.reuse, 0x8 ;  /* 0x0000000902038211 */ /* 0x080fe400078e40ff */
[----:B------:R-:W-:Y:S02]  /*0b40*/  @P0 SHF.L.U32 R4, R4, 0x3, RZ ;  /* 0x0000000304040819 */ /* 0x000fe400000006ff */
[----:B------:R-:W-:Y:S02]  /*0b50*/  @!P1 LEA R9, R2, R9, 0x8 ;  /* 0x0000000902099211 */ /* 0x000fe400078e40ff */
[----:B------:R-:W-:-:S02]  /*0b60*/  @P2 LEA R99, R99, UR4, 0x2 ;  /* 0x0000000463632c11 */ /* 0x000fc4000f8e10ff */
[----:B------:R-:W-:Y:S02]  /*0b70*/  @P1 SHF.L.U32 R6, R5, 0x3, RZ ;  /* 0x0000000305061819 */ /* 0x000fe400000006ff */
[----:B------:R-:W-:Y:S02]  /*0b80*/  @!P0 LEA R3, R3, UR4, 0x2 ;  /* 0x0000000403038c11 */ /* 0x000fe4000f8e10ff */
[----:B------:R-:W-:Y:S02]  /*0b90*/  @P0 LEA R4, R4, UR4, 0x2 ;  /* 0x0000000404040c11 */ /* 0x000fe4000f8e10ff */
[----:B------:R-:W-:Y:S01]  /*0ba0*/  @!P1 LEA R5, R9, UR4, 0x2 ;  /* 0x0000000409059c11 */ /* 0x000fe2000f8e10ff */
[----:B----4-:R1:W-:Y:S01]  /*0bb0*/  @P2 STS.128 [R99+0x4010], R72 ;  /* 0x0040104863002388 */ /* 0x0103e20000000c00 */
[----:B0-----:R-:W-:Y:S02]  /*0bc0*/  @P1 LEA R10, R6, UR4, 0x2 ;  /* 0x00000004060a1c11 */ /* 0x001fe4000f8e10ff */
[----:B------:R-:W-:-:S02]  /*0bd0*/  LEA R2, R2, UR4, 0x5 ;  /* 0x0000000402027c11 */ /* 0x000fc4000f8e28ff */
[----:B------:R-:W-:Y:S02]  /*0be0*/  LEA R6, R7, UR4, 0x5 ;  /* 0x0000000407067c11 */ /* 0x000fe4000f8e28ff */
[----:B------:R-:W-:Y:S02]  /*0bf0*/  IADD3 R9, PT, PT, R2, 0x10, RZ ;  /* 0x0000001002097810 */ /* 0x000fe40007ffe0ff */
[----:B------:R-:W-:Y:S01]  /*0c00*/  IADD3 R6, PT, PT, R6, 0x4010, RZ ;  /* 0x0000401006067810 */ /* 0x000fe20007ffe0ff */
[----:B------:R-:W-:Y:S01]  /*0c10*/  UMOV UR4, 0x4000 ;  /* 0x0000400000047882 */ /* 0x000fe20000000000 */
[----:B--2---:R1:W-:Y:S04]  /*0c20*/  @!P0 STS.128 [R3+0x4200], R68 ;  /* 0x0042004403008388 */ /* 0x0043e80000000c00 */
[----:B---3--:R1:W-:Y:S04]  /*0c30*/  @P0 STS.128 [R4+0x4200], R80 ;  /* 0x0042005004000388 */ /* 0x0083e80000000c00 */
[----:B-----5:R1:W-:Y:S04]  /*0c40*/  @!P1 STS.128 [R5+0x4210], R76 ;  /* 0x0042104c05009388 */ /* 0x0203e80000000c00 */
[----:B------:R1:W-:Y:S01]  /*0c50*/  @P1 STS.128 [R10+0x4210], R92 ;  /* 0x0042105c0a001388 */ /* 0x0003e20000000c00 */
[----:B------:R-:W-:Y:S06]  /*0c60*/  BAR.SYNC.DEFER_BLOCKING 0x0 ;  /* 0x0000000000007b1d */ /* 0x000fec0000010000 */
.L_x_100:
[----:B-1----:R-:W-:Y:S01]  /*0c70*/  LDS.128 R80, [R9+-0x10] ;  /* 0xfffff00009507984 */ /* 0x002fe20000000c00 */
[----:B------:R-:W-:-:S03]  /*0c80*/  UIADD3 UR4, UPT, UPT, UR4, 0x800, URZ ;  /* 0x0000080004047890 */ /* 0x000fc6000fffe0ff */
[----:B------:R-:W0:Y:S01]  /*0c90*/  LDS.128 R72, [R6+-0x10] ;  /* 0xfffff00006487984 */ /* 0x000e220000000c00 */
[----:B------:R-:W-:-:S03]  /*0ca0*/  UISETP.NE.AND UP0, UPT, UR4, 0x8000, UPT ;  /* 0x000080000400788c */ /* 0x000fc6000bf05270 */
[----:B------:R-:W1:Y:S04]  /*0cb0*/  LDS.128 R68, [R6] ;  /* 0x0000000006447984 */ /* 0x000e680000000c00 */
[----:B------:R-:W2:Y:S01]  /*0cc0*/  LDS.128 R76, [R9] ;  /* 0x00000000094c7984 */ /* 0x000ea20000000c00 */
[C---:B0-----:R-:W-:Y:S01]  /*0cd0*/  FFMA R3, R80.reuse, R72, R88 ;  /* 0x0000004850037223 */ /* 0x041fe20000000058 */
[C---:B------:R-:W-:Y:S01]  /*0ce0*/  FFMA R4, R80.reuse, R73, R89 ;  /* 0x0000004950047223 */ /* 0x040fe20000000059 */
[C---:B------:R-:W-:Y:S01]  /*0cf0*/  FFMA R5, R80.reuse, R74, R90 ;  /* 0x0000004a50057223 */ /* 0x040fe2000000005a */
[C---:B------:R-:W-:Y:S01]  /*0d00*/  FFMA R2, R80.reuse, R75, R91 ;  /* 0x0000004b50027223 */ /* 0x040fe2000000005b */
[C---:B-1----:R-:W-:Y:S01]  /*0d10*/  FFMA R10, R80.reuse, R68, R84 ;  /* 0x00000044500a7223 */ /* 0x042fe20000000054 */
[C---:B------:R-:W-:Y:S01]  /*0d20*/  FFMA R11, R80.reuse, R69, R85 ;  /* 0x00000045500b7223 */ /* 0x040fe20000000055 */
[C---:B------:R-:W-:Y:S01]  /*0d30*/  FFMA R86, R80.reuse, R70, R86 ;  /* 0x0000004650567223 */ /* 0x040fe20000000056 */
[----:B------:R-:W-:Y:S01]  /*0d40*/  FFMA R80, R80, R71, R87 ;  /* 0x0000004750507223 */ /* 0x000fe20000000057 */
[C---:B------:R-:W-:Y:S01]  /*0d50*/  FFMA R52, R81.reuse, R72, R52 ;  /* 0x0000004851347223 */ /* 0x040fe20000000034 */
[C---:B------:R-:W-:Y:S01]  /*0d60*/  FFMA R53, R81.reuse, R73, R53 ;  /* 0x0000004951357223 */ /* 0x040fe20000000035 */
[C---:B------:R-:W-:Y:S01]  /*0d70*/  FFMA R54, R81.reuse, R74, R54 ;  /* 0x0000004a51367223 */ /* 0x040fe20000000036 */
[C---:B------:R-:W-:Y:S01]  /*0d80*/  FFMA R55, R81.reuse, R75, R55 ;  /* 0x0000004b51377223 */ /* 0x040fe20000000037 */
[C---:B------:R-:W-:Y:S01]  /*0d90*/  FFMA R48, R81.reuse, R68, R48 ;  /* 0x0000004451307223 */ /* 0x040fe20000000030 */
        /* <DEDUP_REMOVED lines=19> */
[C---:B--2---:R-:W-:Y:S01]  /*0ed0*/  FFMA R28, R76.reuse, R72, R28 ;  /* 0x000000484c1c7223 */ /* 0x044fe2000000001c */
[C---:B------:R-:W-:Y:S01]  /*0ee0*/  FFMA R29, R76.reuse, R73, R29 ;  /* 0x000000494c1d7223 */ /* 0x040fe2000000001d */
        /* <DEDUP_REMOVED lines=12> */
[-C--:B------:R-:W-:Y:S01]  /*0fb0*/  FFMA R76, R76, R71.reuse, R27 ;  /* 0x000000474c4c7223 */ /* 0x080fe2000000001b */
[----:B------:R-:W-:Y:S01]  /*0fc0*/  FFMA R77, R77, R71, R19 ;  /* 0x000000474d4d7223 */ /* 0x000fe20000000013 */
[C---:B------:R-:W-:Y:S01]  /*0fd0*/  FFMA R92, R78.reuse, R72, R12 ;  /* 0x000000484e5c7223 */ /* 0x040fe2000000000c */
[C---:B------:R-:W-:Y:S01]  /*0fe0*/  FFMA R93, R78.reuse, R73, R13 ;  /* 0x000000494e5d7223 */ /* 0x040fe2000000000d */
[C---:B------:R-:W-:Y:S01]  /*0ff0*/  FFMA R94, R78.reuse, R74, R14 ;  /* 0x0000004a4e5e7223 */ /* 0x040fe2000000000e */
[C---:B------:R-:W-:Y:S01]  /*1000*/  FFMA R95, R78.reuse, R75, R15 ;  /* 0x0000004b4e5f7223 */ /* 0x040fe2000000000f */
[----:B------:R-:W-:Y:S01]  /*1010*/  LDS.128 R16, [R6+0x1f0] ;  /* 0x0001f00006107984 */ /* 0x000fe20000000c00 */
[C---:B------:R-:W-:Y:S01]  /*1020*/  FFMA R64, R79.reuse, R72, R64 ;  /* 0x000000484f407223 */ /* 0x040fe20000000040 */
[C---:B------:R-:W-:Y:S01]  /*1030*/  FFMA R65, R79.reuse, R73, R65 ;  /* 0x000000494f417223 */ /* 0x040fe20000000041 */
[C---:B------:R-:W-:Y:S01]  /*1040*/  FFMA R66, R79.reuse, R74, R66 ;  /* 0x0000004a4f427223 */ /* 0x040fe20000000042 */
[----:B------:R-:W0:Y:S01]  /*1050*/  LDS.128 R12, [R9+0x1f0] ;  /* 0x0001f000090c7984 */ /* 0x000e220000000c00 */
[C---:B------:R-:W-:Y:S01]  /*1060*/  FFMA R67, R79.reuse, R75, R67 ;  /* 0x0000004b4f437223 */ /* 0x040fe20000000043 */
[C---:B------:R-:W-:Y:S01]  /*1070*/  FFMA R56, R78.reuse, R68, R56 ;  /* 0x000000444e387223 */ /* 0x040fe20000000038 */
[C---:B------:R-:W-:Y:S01]  /*1080*/  FFMA R57, R78.reuse, R69, R57 ;  /* 0x000000454e397223 */ /* 0x040fe20000000039 */
[----:B------:R-:W1:Y:S01]  /*1090*/  LDS.128 R20, [R6+0x200] ;  /* 0x0002000006147984 */ /* 0x000e620000000c00 */
[C---:B------:R-:W-:Y:S01]  /*10a0*/  FFMA R58, R78.reuse, R70, R58 ;  /* 0x000000464e3a7223 */ /* 0x040fe2000000003a */
[----:B------:R-:W-:Y:S01]  /*10b0*/  FFMA R59, R78, R71, R59 ;  /* 0x000000474e3b7223 */ /* 0x000fe2000000003b */
[C---:B------:R-:W-:Y:S01]  /*10c0*/  FFMA R60, R79.reuse, R68, R60 ;  /* 0x000000444f3c7223 */ /* 0x040fe2000000003c */
[----:B------:R-:W2:Y:S01]  /*10d0*/  LDS.128 R24, [R9+0x200] ;  /* 0x0002000009187984 */ /* 0x000ea20000000c00 */
[C---:B------:R-:W-:Y:S01]  /*10e0*/  FFMA R61, R79.reuse, R69, R61 ;  /* 0x000000454f3d7223 */ /* 0x040fe2000000003d */
[C---:B------:R-:W-:Y:S01]  /*10f0*/  FFMA R62, R79.reuse, R70, R62 ;  /* 0x000000464f3e7223 */ /* 0x040fe2000000003e */
[----:B------:R-:W-:Y:S01]  /*1100*/  FFMA R63, R79, R71, R63 ;  /* 0x000000474f3f7223 */ /* 0x000fe2000000003f */
        /* <DEDUP_REMOVED lines=35> */
[----:B------:R-:W-:Y:S01]  /*1340*/  FFMA R75, R24, R19, R31 ;  /* 0x00000013184b7223 */ /* 0x000fe2000000001f */
[C---:B------:R-:W-:Y:S01]  /*1350*/  FFMA R84, R25.reuse, R16, R84 ;  /* 0x0000001019547223 */ /* 0x040fe20000000054 */
        /* <DEDUP_REMOVED lines=16> */
[----:B------:R-:W-:Y:S01]  /*1460*/  FFMA R63, R27, R23, R63 ;  /* 0x000000171b3f7223 */ /* 0x000fe2000000003f */
        /* <DEDUP_REMOVED lines=10> */
[C---:B------:R-:W-:Y:S01]  /*1510*/  FFMA R56, R26.reuse, R20, R56 ;  /* 0x000000141a387223 */ /* 0x040fe20000000038 */
        /* <DEDUP_REMOVED lines=42> */
[----:B------:R-:W-:Y:S01]  /*17c0*/  FFMA R104, R19, R35, R63 ;  /* 0x0000002313687223 */ /* 0x000fe2000000003f */
        /* <DEDUP_REMOVED lines=8> */
[----:B------:R1:W2:Y:S01]  /*1850*/  LDS.128 R68, [R6+0x600] ;  /* 0x0006000006447984 */ /* 0x0002a20000000c00 */
[C---:B------:R-:W-:Y:S01]  /*1860*/  FFMA R96, R17.reuse, R30, R87 ;  /* 0x0000001e11607223 */ /* 0x040fe20000000057 */
[C---:B------:R-:W-:Y:S01]  /*1870*/  FFMA R79, R17.reuse, R31, R88 ;  /* 0x0000001f114f7223 */ /* 0x040fe20000000058 */
[C---:B------:R-:W-:Y:S01]  /*1880*/  FFMA R16, R17.reuse, R32, R89 ;  /* 0x0000002011107223 */ /* 0x040fe20000000059 */
[----:B------:R3:W4:Y:S01]  /*1890*/  LDS.128 R60, [R9+0x600] ;  /* 0x00060000093c7984 */ /* 0x0007220000000c00 */
        /* <DEDUP_REMOVED lines=15> */
[----:B-1----:R-:W-:-:S02]  /*1990*/  IADD3 R6, PT, PT, R6, 0x800, RZ ;  /* 0x0000080006067810 */ /* 0x002fc40007ffe0ff */
[----:B---3--:R-:W-:Y:S01]  /*19a0*/  IADD3 R9, PT, PT, R9, 0x800, RZ ;  /* 0x0000080009097810 */ /* 0x008fe20007ffe0ff */
[C---:B0-----:R-:W-:Y:S01]  /*19b0*/  FFMA R88, R12.reuse, R72, R3 ;  /* 0x000000480c587223 */ /* 0x041fe20000000003 */
[C---:B------:R-:W-:Y:S01]  /*19c0*/  FFMA R89, R12.reuse, R73, R4 ;  /* 0x000000490c597223 */ /* 0x040fe20000000004 */
[C---:B------:R-:W-:Y:S01]  /*19d0*/  FFMA R90, R12.reuse, R74, R5 ;  /* 0x0000004a0c5a7223 */ /* 0x040fe20000000005 */
[C---:B------:R-:W-:Y:S01]  /*19e0*/  FFMA R91, R12.reuse, R75, R2 ;  /* 0x0000004b0c5b7223 */ /* 0x040fe20000000002 */
[C---:B--2---:R-:W-:Y:S01]  /*19f0*/  FFMA R84, R12.reuse, R68, R10 ;  /* 0x000000440c547223 */ /* 0x044fe2000000000a */
        /* <DEDUP_REMOVED lines=27> */
[C---:B----4-:R-:W-:Y:S01]  /*1bb0*/  FFMA R28, R60.reuse, R72, R26 ;  /* 0x000000483c1c7223 */ /* 0x050fe2000000001a */
        /* <DEDUP_REMOVED lines=31> */
[----:B------:R-:W-:Y:S06]  /*1db0*/  BRA.U UP0, `(.L_x_100) ;  /* 0xffffffed00ac7547 */ /* 0x000fec000b83ffff */
[----:B------:R-:W-:Y:S01]  /*1dc0*/  IADD3 R8, PT, PT, R8, 0x20, RZ ;  /* 0x0000002008087810 */ /* 0x000fe20007ffe0ff */
[----:B------:R-:W-:Y:S03]  /*1dd0*/  BAR.SYNC.DEFER_BLOCKING 0x0 ;  /* 0x0000000000007b1d */ /* 0x000fe60000010000 */
[----:B------:R-:W-:-:S13]  /*1de0*/  ISETP.GE.AND P0, PT, R8, R0, PT ;  /* 0x000000000800720c */ /* 0x000fda0003f06270 */
[----:B------:R-:W-:Y:S05]  /*1df0*/  @!P0 BRA `(.L_x_101) ;  /* 0xffffffe400888947 */ /* 0x000fea000383ffff */
.L_x_99:
[----:B------:R-:W0:Y:S01]  /*1e00*/  S2R R0, SR_CTAID.X ;  /* 0x0000000000007919 */ /* 0x000e220000002500 */
[----:B------:R-:W1:Y:S01]  /*1e10*/  LDC.64 R2, c[0x0][0x380] ;  /* 0x0000e000ff027b82 */ /* 0x000e620000000a00 */
[----:B------:R-:W-:Y:S01]  /*1e20*/  BSSY.RECONVERGENT B0, `(.L_x_102) ;  /* 0x0000020000007945 */ /* 0x000fe20003800200 */
[----:B------:R-:W0:Y:S01]  /*1e30*/  S2R R5, SR_TID.X ;  /* 0x0000000000057919 */ /* 0x000e220000002100 */
[----:B------:R-:W2:Y:S05]  /*1e40*/  S2R R7, SR_CTAID.Y ;  /* 0x0000000000077919 */ /* 0x000eaa0000002600 */
[----:B------:R-:W3:Y:S01]  /*1e50*/  S2UR UR4, SR_CTAID.Z ;  /* 0x00000000000479c3 */ /* 0x000ee20000002700 */
[----:B------:R-:W2:Y:S01]  /*1e60*/  S2R R6, SR_TID.Y ;  /* 0x0000000000067919 */ /* 0x000ea20000002200 */
[----:B0-----:R-:W-:-:S06]  /*1e70*/  LEA R0, R0, R5, 0x4 ;  /* 0x0000000500007211 */ /* 0x001fcc00078e20ff */
[----:B------:R-:W0:Y:S01]  /*1e80*/  LDC.64 R4, c[0x0][0x3a0] ;  /* 0x0000e800ff047b82 */ /* 0x000e220000000a00 */
[----:B------:R-:W-:Y:S02]  /*1e90*/  SHF.L.U32 R0, R0, 0x3, RZ ;  /* 0x0000000300007819 */ /* 0x000fe400000006ff */
[----:B--2---:R-:W-:Y:S02]  /*1ea0*/  LEA R7, R7, R6, 0x4 ;  /* 0x0000000607077211 */ /* 0x004fe400078e20ff */
[----:B------:R-:W-:Y:S02]  /*1eb0*/  IADD3 R68, PT, PT, R0, 0x3, RZ ;  /* 0x0000000300447810 */ /* 0x000fe40007ffe0ff */
[----:B------:R-:W-:Y:S02]  /*1ec0*/  SHF.L.U32 R7, R7, 0x3, RZ ;  /* 0x0000000307077819 */ /* 0x000fe400000006ff */
[----:B-1----:R-:W-:Y:S02]  /*1ed0*/  ISETP.GE.AND P0, PT, R68, R3, PT ;  /* 0x000000034400720c */ /* 0x002fe40003f06270 */
[CC--:B------:R-:W-:Y:S01]  /*1ee0*/  ISETP.LT.AND P3, PT, R7.reuse, R2.reuse, PT ;  /* 0x000000020700720c */ /* 0x0c0fe20003f61270 */
[----:B---3--:R-:W-:Y:S01]  /*1ef0*/  IMAD R6, R2, UR4, R7 ;  /* 0x0000000402067c24 */ /* 0x008fe2000f8e0207 */
[----:B------:R-:W-:-:S03]  /*1f00*/  ISETP.GE.OR P0, PT, R7, R2, P0 ;  /* 0x000000020700720c */ /* 0x000fc60000706670 */
[----:B------:R-:W-:Y:S01]  /*1f10*/  IMAD R10, R6, R3, R0 ;  /* 0x00000003060a7224 */ /* 0x000fe200078e0200 */
[----:B------:R-:W-:-:S03]  /*1f20*/  IADD3 R6, PT, PT, R0, 0x7, RZ ;  /* 0x0000000700067810 */ /* 0x000fc60007ffe0ff */
[----:B0-----:R-:W-:Y:S01]  /*1f30*/  IMAD.WIDE R8, R10, 0x4, R4 ;  /* 0x000000040a087825 */ /* 0x001fe200078e0204 */
[----:B------:R-:W-:-:S05]  /*1f40*/  ISETP.GE.AND P4, PT, R6, R3, PT ;  /* 0x000000030600720c */ /* 0x000fca0003f86270 */
[----:B------:R0:W-:Y:S01]  /*1f50*/  @!P0 STG.E.128 desc[UR6][R8.64], R88 ;  /* 0x0000005808008986 */ /* 0x0001e2000c101d06 */
[----:B------:R-:W-:Y:S07]  /*1f60*/  @!P0 BRA `(.L_x_103) ;  /* 0x00000000002c8947 */ /* 0x000fee0003800000 */
[C---:B------:R-:W-:Y:S02]  /*1f70*/  IADD3 R6, PT, PT, R0.reuse, 0x1, RZ ;  /* 0x0000000100067810 */ /* 0x040fe40007ffe0ff */
[C---:B------:R-:W-:Y:S02]  /*1f80*/  IADD3 R70, PT, PT, R0.reuse, 0x2, RZ ;  /* 0x0000000200467810 */ /* 0x040fe40007ffe0ff */
[-C--:B------:R-:W-:Y:S02]  /*1f90*/  ISETP.GE.AND P0, PT, R0, R3.reuse, PT ;  /* 0x000000030000720c */ /* 0x080fe40003f06270 */
[-C--:B------:R-:W-:Y:S02]  /*1fa0*/  ISETP.GE.AND P2, PT, R6, R3.reuse, PT ;  /* 0x000000030600720c */ /* 0x080fe40003f46270 */
[----:B------:R-:W-:Y:S02]  /*1fb0*/  ISETP.GE.AND P1, PT, R70, R3, PT ;  /* 0x000000034600720c */ /* 0x000fe40003f26270 */
[----:B------:R-:W-:-:S02]  /*1fc0*/  ISETP.GE.OR P0, PT, R7, R2, P0 ;  /* 0x000000020700720c */ /* 0x000fc40000706670 */
[CC--:B------:R-:W-:Y:S02]  /*1fd0*/  ISETP.GE.OR P2, PT, R7.reuse, R2.reuse, P2 ;  /* 0x000000020700720c */ /* 0x0c0fe40001746670 */
[----:B------:R-:W-:-:S09]  /*1fe0*/  ISETP.GE.OR P1, PT, R7, R2, P1 ;  /* 0x000000020700720c */ /* 0x000fd20000f26670 */
[----:B------:R1:W-:Y:S04]  /*1ff0*/  @!P0 STG.E desc[UR6][R8.64], R88 ;  /* 0x0000005808008986 */ /* 0x0003e8000c101906 */
[----:B------:R1:W-:Y:S04]  /*2000*/  @!P2 STG.E desc[UR6][R8.64+0x4], R89 ;  /* 0x000004590800a986 */ /* 0x0003e8000c101906 */
[----:B------:R1:W-:Y:S02]  /*2010*/  @!P1 STG.E desc[UR6][R8.64+0x8], R90 ;  /* 0x0000085a08009986 */ /* 0x0003e4000c101906 */
.L_x_103:
[----:B------:R-:W-:Y:S05]  /*2020*/  BSYNC.RECONVERGENT B0 ;  /* 0x0000000000007941 */ /* 0x000fea0003800200 */
.L_x_102:
[----:B------:R-:W-:Y:S01]  /*2030*/  BSSY.RECONVERGENT B0, `(.L_x_104) ;  /* 0x0000011000007945 */ /* 0x000fe20003800200 */
[----:B------:R-:W-:-:S03]  /*2040*/  IADD3 R6, PT, PT, R0, 0x4, RZ ;  /* 0x0000000400067810 */ /* 0x000fc60007ffe0ff */
[----:B------:R-:W-:Y:S05]  /*2050*/  @!P4 BRA P3, `(.L_x_105) ;  /* 0x000000000034c947 */ /* 0x000fea0001800000 */
[----:B------:R-:W-:Y:S02]  /*2060*/  IADD3 R70, PT, PT, R0, 0x5, RZ ;  /* 0x0000000500467810 */ /* 0x000fe40007ffe0ff */
[-C--:B------:R-:W-:Y:S02]  /*2070*/  ISETP.GE.AND P0, PT, R6, R3.reuse, PT ;  /* 0x000000030600720c */ /* 0x080fe40003f06270 */
[----:B------:R-:W-:Y:S02]  /*2080*/  ISETP.GE.AND P1, PT, R70, R3, PT ;  /* 0x000000034600720c */ /* 0x000fe40003f26270 */
[CC--:B------:R-:W-:Y:S02]  /*2090*/  ISETP.GE.OR P0, PT, R7.reuse, R2.reuse, P0 ;  /* 0x000000020700720c */ /* 0x0c0fe40000706670 */
[----:B------:R-:W-:Y:S02]  /*20a0*/  ISETP.GE.OR P1, PT, R7, R2, P1 ;  /* 0x000000020700720c */ /* 0x000fe40000f26670 */
[----:B------:R-:W-:-:S09]  /*20b0*/  IADD3 R70, PT, PT, R0, 0x6, RZ ;  /* 0x0000000600467810 */ /* 0x000fd20007ffe0ff */
[----:B------:R3:W-:Y:S01]  /*20c0*/  @!P0 STG.E desc[UR6][R8.64+0x10], R84 ;  /* 0x0000105408008986 */ /* 0x0007e2000c101906 */
[----:B------:R-:W-:-:S03]  /*20d0*/  ISETP.GE.AND P0, PT, R70, R3, PT ;  /* 0x000000034600720c */ /* 0x000fc60003f06270 */
[----:B------:R3:W-:Y:S01]  /*20e0*/  @!P1 STG.E desc[UR6][R8.64+0x14], R85 ;  /* 0x0000145508009986 */ /* 0x0007e2000c101906 */
[----:B------:R-:W-:-:S13]  /*20f0*/  ISETP.GE.OR P0, PT, R7, R2, P0 ;  /* 0x000000020700720c */ /* 0x000fda0000706670 */
[----:B---3--:R-:W-:Y:S05]  /*2100*/  @P0 BRA `(.L_x_106) ;  /* 0x00000000000c0947 */ /* 0x008fea0003800000 */
[----:B------:R3:W-:Y:S01]  /*2110*/  STG.E desc[UR6][R8.64+0x18], R86 ;  /* 0x0000185608007986 */ /* 0x0007e2000c101906 */
[----:B------:R-:W-:Y:S05]  /*2120*/  BRA `(.L_x_106) ;  /* 0x0000000000047947 */ /* 0x000fea0003800000 */
.L_x_105:
[----:B------:R2:W-:Y:S02]  /*2130*/  STG.E.128 desc[UR6][R8.64+0x10], R84 ;  /* 0x0000105408007986 */ /* 0x0005e4000c101d06 */
.L_x_106:
[----:B------:R-:W-:Y:S05]  /*2140*/  BSYNC.RECONVERGENT B0 ;  /* 0x0000000000007941 */ /* 0x000fea0003800200 */
.L_x_104:
[----:B------:R-:W-:Y:S01]  /*2150*/  IADD3 R11, PT, PT, R7, 0x1, RZ ;  /* 0x00000001070b7810 */ /* 0x000fe20007ffe0ff */
[----:B------:R-:W-:Y:S01]  /*2160*/  BSSY.RECONVERGENT B0, `(.L_x_107) ;  /* 0x0000014000007945 */ /* 0x000fe20003800200 */
[-C--:B------:R-:W-:Y:S02]  /*2170*/  ISETP.GE.AND P2, PT, R68, R3.reuse, PT ;  /* 0x000000034400720c */ /* 0x080fe40003f46270 */
[----:B------:R-:W-:Y:S02]  /*2180*/  ISETP.LT.AND P0, PT, R11, R2, PT ;  /* 0x000000020b00720c */ /* 0x000fe40003f01270 */
[----:B------:R-:W-:-:S05]  /*2190*/  IADD3 R10, PT, PT, R10, R3, RZ ;  /* 0x000000030a0a7210 */ /* 0x000fca0007ffe0ff */
[----:B0123--:R-:W-:-:S06]  /*21a0*/  IMAD.WIDE R8, R10, 0x4, R4 ;  /* 0x000000040a087825 */ /* 0x00ffcc00078e0204 */
[----:B------:R-:W-:Y:S05]  /*21b0*/  @!P2 BRA P0, `(.L_x_108) ;  /* 0x000000000034a947 */ /* 0x000fea0000000000 */
[C---:B------:R-:W-:Y:S02]  /*21c0*/  IADD3 R68, PT, PT, R0.reuse, 0x1, RZ ;  /* 0x0000000100447810 */ /* 0x040fe40007ffe0ff */
        /* <DEDUP_REMOVED lines=9> */
[----:B-1----:R-:W-:Y:S05]  /*2260*/  @P0 BRA `(.L_x_109) ;  /* 0x00000000000c0947 */ /* 0x002fea0003800000 */
[----:B------:R1:W-:Y:S01]  /*2270*/  STG.E desc[UR6][R8.64+0x8], R54 ;  /* 0x0000083608007986 */ /* 0x0003e2000c101906 */
[----:B------:R-:W-:Y:S05]  /*2280*/  BRA `(.L_x_109) ;  /* 0x0000000000047947 */ /* 0x000fea0003800000 */
.L_x_108:
[----:B------:R0:W-:Y:S02]  /*2290*/  STG.E.128 desc[UR6][R8.64], R52 ;  /* 0x0000003408007986 */ /* 0x0001e4000c101d06 */
.L_x_109:
[----:B------:R-:W-:Y:S05]  /*22a0*/  BSYNC.RECONVERGENT B0 ;  /* 0x0000000000007941 */ /* 0x000fea0003800200 */
.L_x_107:
[----:B------:R-:W-:Y:S01]  /*22b0*/  ISETP.LT.AND P0, PT, R11, R2, PT ;  /* 0x000000020b00720c */ /* 0x000fe20003f01270 */
[----:B------:R-:W-:-:S12]  /*22c0*/  BSSY.RECONVERGENT B0, `(.L_x_110) ;  /* 0x0000010000007945 */ /* 0x000fd80003800200 */
[----:B------:R-:W-:Y:S05]  /*22d0*/  @!P4 BRA P0, `(.L_x_111) ;  /* 0x000000000034c947 */ /* 0x000fea0000000000 */
[----:B0-----:R-:W-:Y:S02]  /*22e0*/  IADD3 R52, PT, PT, R0, 0x5, RZ ;  /* 0x0000000500347810 */ /* 0x001fe40007ffe0ff */
        /* <DEDUP_REMOVED lines=9> */
[----:B0-----:R-:W-:Y:S05]  /*2380*/  @P0 BRA `(.L_x_112) ;  /* 0x00000000000c0947 */ /* 0x001fea0003800000 */
[----:B------:R0:W-:Y:S01]  /*2390*/  STG.E desc[UR6][R8.64+0x18], R50 ;  /* 0x0000183208007986 */ /* 0x0001e2000c101906 */
[----:B------:R-:W-:Y:S05]  /*23a0*/  BRA `(.L_x_112) ;  /* 0x0000000000047947 */ /* 0x000fea0003800000 */
.L_x_111:
[----:B------:R2:W-:Y:S02]  /*23b0*/  STG.E.128 desc[UR6][R8.64+0x10], R48 ;  /* 0x0000103008007986 */ /* 0x0005e4000c101d06 */
.L_x_112:
[----:B------:R-:W-:Y:S05]  /*23c0*/  BSYNC.RECONVERGENT B0 ;  /* 0x0000000000007941 */ /* 0x000fea0003800200 */
.L_x_110:
[----:B------:R-:W-:Y:S01]  /*23d0*/  IADD3 R11, PT, PT, R7, 0x2, RZ ;  /* 0x00000002070b7810 */ /* 0x000fe20007ffe0ff */
[----:B------:R-:W-:Y:S01]  /*23e0*/  BSSY.RECONVERGENT B0, `(.L_x_113) ;  /* 0x0000013000007945 */ /* 0x000fe20003800200 */
[----:B------:R-:W-:Y:S02]  /*23f0*/  IADD3 R10, PT, PT, R10, R3, RZ ;  /* 0x000000030a0a7210 */ /* 0x000fe40007ffe0ff */
[----:B------:R-:W-:-:S03]  /*2400*/  ISETP.LT.AND P0, PT, R11, R2, PT ;  /* 0x000000020b00720c */ /* 0x000fc60003f01270 */
[----:B012---:R-:W-:-:S10]  /*2410*/  IMAD.WIDE R8, R10, 0x4, R4 ;  /* 0x000000040a087825 */ /* 0x007fd400078e0204 */
        /* <DEDUP_REMOVED lines=14> */
.L_x_114:
[----:B------:R0:W-:Y:S02]  /*2500*/  STG.E.128 desc[UR6][R8.64], R44 ;  /* 0x0000002c08007986 */ /* 0x0001e4000c101d06 */
.L_x_115:
[----:B------:R-:W-:Y:S05]  /*2510*/  BSYNC.RECONVERGENT B0 ;  /* 0x0000000000007941 */ /* 0x000fea0003800200 */
.L_x_113:
        /* <DEDUP_REMOVED lines=16> */
.L_x_117:
[----:B------:R2:W-:Y:S02]  /*2620*/  STG.E.128 desc[UR6][R8.64+0x10], R40 ;  /* 0x0000102808007986 */ /* 0x0005e4000c101d06 */
.L_x_118:
[----:B------:R-:W-:Y:S05]  /*2630*/  BSYNC.RECONVERGENT B0 ;  /* 0x0000000000007941 */ /* 0x000fea0003800200 */
.L_x_116:
[----:B------:R-:W-:Y:S01]  /*2640*/  IADD3 R11, PT, PT, R7, 0x3, RZ ;  /* 0x00000003070b7810 */ /* 0x000fe20007ffe0ff */
[----:B------:R-:W-:Y:S01]  /*2650*/  BSSY.RECONVERGENT B0, `(.L_x_119) ;  /* 0x0000013000007945 */ /* 0x000fe20003800200 */
[----:B------:R-:W-:Y:S02]  /*2660*/  IADD3 R10, PT, PT, R10, R3, RZ ;  /* 0x000000030a0a7210 */ /* 0x000fe40007ffe0ff */
[----:B------:R-:W-:-:S03]  /*2670*/  ISETP.LT.AND P0, PT, R11, R2, PT ;  /* 0x000000020b00720c */ /* 0x000fc60003f01270 */
[----:B0123--:R-:W-:-:S10]  /*2680*/  IMAD.WIDE R8, R10, 0x4, R4 ;  /* 0x000000040a087825 */ /* 0x00ffd400078e0204 */
        /* <DEDUP_REMOVED lines=14> */
.L_x_120:
[----:B------:R1:W-:Y:S02]  /*2770*/  STG.E.128 desc[UR6][R8.64], R36 ;  /* 0x0000002408007986 */ /* 0x0003e4000c101d06 */
.L_x_121:
[----:B------:R-:W-:Y:S05]  /*2780*/  BSYNC.RECONVERGENT B0 ;  /* 0x0000000000007941 */ /* 0x000fea0003800200 */
.L_x_119:
[----:B------:R-:W-:Y:S01]  /*2790*/  ISETP.LT.AND P0, PT, R11, R2, PT ;  /* 0x000000020b00720c */ /* 0x000fe20003f01270 */
[----:B------:R-:W-:-:S12]  /*27a0*/  BSSY.RECONVERGENT B0, `(.L_x_122) ;  /* 0x0000010000007945 */ /* 0x000fd80003800200 */
[----:B------:R-:W-:Y:S05]  /*27b0*/  @!P4 BRA P0, `(.L_x_123) ;  /* 0x000000000034c947 */ /* 0x000fea0000000000 */
[----:B-1----:R-:W-:Y:S02]  /*27c0*/  IADD3 R36, PT, PT, R0, 0x5, RZ ;  /* 0x0000000500247810 */ /* 0x002fe40007ffe0ff */
        /* <DEDUP_REMOVED lines=12> */
.L_x_123:
[----:B------:R2:W-:Y:S02]  /*2890*/  STG.E.128 desc[UR6][R8.64+0x10], R32 ;  /* 0x0000102008007986 */ /* 0x0005e4000c101d06 */
.L_x_124:
[----:B------:R-:W-:Y:S05]  /*28a0*/  BSYNC.RECONVERGENT B0 ;  /* 0x0000000000007941 */ /* 0x000fea0003800200 */
.L_x_122:
        /* <DEDUP_REMOVED lines=19> */
.L_x_126:
[----:B------:R0:W-:Y:S02]  /*29e0*/  STG.E.128 desc[UR6][R8.64], R28 ;  /* 0x0000001c08007986 */ /* 0x0001e4000c101d06 */
.L_x_127:
[----:B------:R-:W-:Y:S05]  /*29f0*/  BSYNC.RECONVERGENT B0 ;  /* 0x0000000000007941 */ /* 0x000fea0003800200 */
.L_x_125:
        /* <DEDUP_REMOVED lines=16> */
.L_x_129:
[----:B------:R2:W-:Y:S02]  /*2b00*/  STG.E.128 desc[UR6][R8.64+0x10], R24 ;  /* 0x0000101808007986 */ /* 0x0005e4000c101d06 */
.L_x_130:
[----:B------:R-:W-:Y:S05]  /*2b10*/  BSYNC.RECONVERGENT B0 ;  /* 0x0000000000007941 */ /* 0x000fea0003800200 */
.L_x_128:
        /* <DEDUP_REMOVED lines=19> */
.L_x_132:
[----:B------:R0:W-:Y:S02]  /*2c50*/  STG.E.128 desc[UR6][R8.64], R20 ;  /* 0x0000001408007986 */ /* 0x0001e4000c101d06 */
.L_x_133:
[----:B------:R-:W-:Y:S05]  /*2c60*/  BSYNC.RECONVERGENT B0 ;  /* 0x0000000000007941 */ /* 0x000fea0003800200 */
.L_x_131:
        /* <DEDUP_REMOVED lines=16> */
.L_x_135:
[----:B------:R2:W-:Y:S02]  /*2d70*/  STG.E.128 desc[UR6][R8.64+0x10], R16 ;  /* 0x0000101008007986 */ /* 0x0005e4000c101d06 */
.L_x_136:
[----:B------:R-:W-:Y:S05]  /*2d80*/  BSYNC.RECONVERGENT B0 ;  /* 0x0000000000007941 */ /* 0x000fea0003800200 */
.L_x_134:
        /* <DEDUP_REMOVED lines=19> */
.L_x_138:
[----:B------:R0:W-:Y:S02]  /*2ec0*/  STG.E.128 desc[UR6][R8.64], R12 ;  /* 0x0000000c08007986 */ /* 0x0001e4000c101d06 */
.L_x_139:
[----:B------:R-:W-:Y:S05]  /*2ed0*/  BSYNC.RECONVERGENT B0 ;  /* 0x0000000000007941 */ /* 0x000fea0003800200 */
.L_x_137:
        /* <DEDUP_REMOVED lines=16> */
.L_x_141:
[----:B------:R2:W-:Y:S02]  /*2fe0*/  STG.E.128 desc[UR6][R8.64+0x10], R56 ;  /* 0x0000103808007986 */ /* 0x0005e4000c101d06 */
.L_x_142:
[----:B------:R-:W-:Y:S05]  /*2ff0*/  BSYNC.RECONVERGENT B0 ;  /* 0x0000000000007941 */ /* 0x000fea0003800200 */
.L_x_140:
[----:B------:R-:W-:Y:S01]  /*3000*/  IADD3 R7, PT, PT, R7, 0x7, RZ ;  /* 0x0000000707077810 */ /* 0x000fe20007ffe0ff */
[----:B------:R-:W-:Y:S01]  /*3010*/  BSSY.RECONVERGENT B0, `(.L_x_143) ;  /* 0x0000013000007945 */ /* 0x000fe20003800200 */
[----:B0123--:R-:W-:Y:S02]  /*3020*/  IADD3 R9, PT, PT, R10, R3, RZ ;  /* 0x000000030a097210 */ /* 0x00ffe40007ffe0ff */
[----:B------:R-:W-:-:S03]  /*3030*/  ISETP.LT.AND P0, PT, R7, R2, PT ;  /* 0x000000020700720c */ /* 0x000fc60003f01270 */
[----:B------:R-:W-:-:S10]  /*3040*/  IMAD.WIDE R4, R9, 0x4, R4 ;  /* 0x0000000409047825 */ /* 0x000fd400078e0204 */
        /* <DEDUP_REMOVED lines=14> */
.L_x_144:
[----:B------:R1:W-:Y:S02]  /*3130*/  STG.E.128 desc[UR6][R4.64], R64 ;  /* 0x0000004004007986 */ /* 0x0003e4000c101d06 */
.L_x_145:
[----:B------:R-:W-:Y:S05]  /*3140*/  BSYNC.RECONVERGENT B0 ;  /* 0x0000000000007941 */ /* 0x000fea0003800200 */
.L_x_143:
[----:B------:R-:W-:-:S13]  /*3150*/  ISETP.LT.AND P0, PT, R7, R2, PT ;  /* 0x000000020700720c */ /* 0x000fda0003f01270 */
[----:B------:R-:W-:Y:S05]  /*3160*/  @!P4 BRA P0, `(.L_x_146) ;  /* 0x000000000034c947 */ /* 0x000fea0000000000 */
[-C--:B------:R-:W-:Y:S02]  /*3170*/  ISETP.GE.AND P0, PT, R6, R3.reuse, PT ;  /* 0x000000030600720c */ /* 0x080fe40003f06270 */
[C---:B------:R-:W-:Y:S02]  /*3180*/  IADD3 R8, PT, PT, R0.reuse, 0x5, RZ ;  /* 0x0000000500087810 */ /* 0x040fe40007ffe0ff */
[----:B------:R-:W-:Y:S02]  /*3190*/  ISETP.GE.OR P0, PT, R7, R2, P0 ;  /* 0x000000020700720c */ /* 0x000fe40000706670 */
[----:B------:R-:W-:Y:S02]  /*31a0*/  IADD3 R0, PT, PT, R0, 0x6, RZ ;  /* 0x0000000600007810 */ /* 0x000fe40007ffe0ff */
[----:B------:R-:W-:-:S04]  /*31b0*/  ISETP.GE.AND P1, PT, R8, R3, PT ;  /* 0x000000030800720c */ /* 0x000fc80003f26270 */
[----:B------:R-:W-:-:S05]  /*31c0*/  ISETP.GE.OR P1, PT, R7, R2, P1 ;  /* 0x000000020700720c */ /* 0x000fca0000f26670 */
[----:B------:R2:W-:Y:S01]  /*31d0*/  @!P0 STG.E desc[UR6][R4.64+0x10], R60 ;  /* 0x0000103c04008986 */ /* 0x0005e2000c101906 */
[----:B------:R-:W-:-:S04]  /*31e0*/  ISETP.GE.AND P0, PT, R0, R3, PT ;  /* 0x000000030000720c */ /* 0x000fc80003f06270 */
[----:B------:R-:W-:-:S03]  /*31f0*/  ISETP.GE.OR P0, PT, R7, R2, P0 ;  /* 0x000000020700720c */ /* 0x000fc60000706670 */
[----:B------:R2:W-:Y:S10]  /*3200*/  @!P1 STG.E desc[UR6][R4.64+0x14], R61 ;  /* 0x0000143d04009986 */ /* 0x0005f4000c101906 */
[----:B------:R-:W-:Y:S05]  /*3210*/  @P0 EXIT ;  /* 0x000000000000094d */ /* 0x000fea0003800000 */
[----:B------:R-:W-:Y:S01]  /*3220*/  STG.E desc[UR6][R4.64+0x18], R62 ;  /* 0x0000183e04007986 */ /* 0x000fe2000c101906 */
[----:B------:R-:W-:Y:S05]  /*3230*/  EXIT ;  /* 0x000000000000794d */ /* 0x000fea0003800000 */
.L_x_146:
[----:B------:R-:W-:Y:S01]  /*3240*/  STG.E.128 desc[UR6][R4.64+0x10], R60 ;  /* 0x0000103c04007986 */ /* 0x000fe2000c101d06 */
[----:B------:R-:W-:Y:S05]  /*3250*/  EXIT ;  /* 0x000000000000794d */ /* 0x000fea0003800000 */
.L_x_147:
        /* <DEDUP_REMOVED lines=10> */
.L_x_150:


//--------------------- .nv.shared._ZN13matmul_tensor18matmul_tensor_mainEiiiiPKfS1_Pf --------------------------
	.section	.nv.shared._ZN13matmul_tensor18matmul_tensor_mainEiiiiPKfS1_Pf,"aw",@nobits
	.sectionflags	@""
	.align	16
	.zero		1024


//--------------------- .nv.shared.reserved.0     --------------------------
	.section	.nv.shared.reserved.0,"aw",@nobits
	.weak		__nv_reservedSMEM_offset_0_alias
	.size		__nv_reservedSMEM_offset_0_alias, 0, 64
	.other		__nv_reservedSMEM_offset_0_alias,@"STO_CUDA_RESERVED_SHARED STV_DEFAULT"
__nv_reservedSMEM_offset_0_alias:
	.zero		0
	.zero		64


//--------------------- .nv.shared._ZN13matmul_tensor22matmul_improved_reduceEiiiiPKfPf --------------------------
	.section	.nv.shared._ZN13matmul_tensor22matmul_improved_reduceEiiiiPKfPf,"aw",@nobits
	.sectionflags	@""
	.align	16
	.zero		1024


//--------------------- .nv.shared._ZN13matmul_tensor20matmul_improved_mainEiiiiPKfS1_Pf --------------------------
	.section	.nv.shared._ZN13matmul_tensor20matmul_improved_mainEiiiiPKfS1_Pf,"aw",@nobits
	.sectionflags	@""
	.align	16
	.zero		1024


//--------------------- .nv.constant0._ZN13matmul_tensor18matmul_tensor_mainEiiiiPKfS1_Pf --------------------------
	.section	.nv.constant0._ZN13matmul_tensor18matmul_tensor_mainEiiiiPKfS1_Pf,"a",@progbits
	.sectionflags	@""
	.align	4
.nv.constant0._ZN13matmul_tensor18matmul_tensor_mainEiiiiPKfS1_Pf:
	.zero		936


//--------------------- .nv.constant0._ZN13matmul_tensor22matmul_improved_reduceEiiiiPKfPf --------------------------
	.section	.nv.constant0._ZN13matmul_tensor22matmul_improved_reduceEiiiiPKfPf,"a",@progbits
	.sectionflags	@""
	.align	4
.nv.constant0._ZN13matmul_tensor22matmul_improved_reduceEiiiiPKfPf:
	.zero		928


//--------------------- .nv.constant0._ZN13matmul_tensor20matmul_improved_mainEiiiiPKfS1_Pf --------------------------
	.section	.nv.constant0._ZN13matmul_tensor20matmul_improved_mainEiiiiPKfS1_Pf,"a",@progbits
	.sectionflags	@""
	.align	4
.nv.constant0._ZN13matmul_tensor20matmul_improved_mainEiiiiPKfS1_Pf:
	.zero		936


//--------------------- SYMBOLS --------------------------

	.type		.nv.reservedSmem.offset0,@object
	.size		.nv.reservedSmem.offset0,0x4
	.type		.nv.reservedSmem.cap,@object
	.size		.nv.reservedSmem.cap,0x4
